// auto-generated by cutlass_sweep.gemm — config: {"arch": "sm_100", "cluster_m": 1, "cluster_n": 1, "dtype": "bf16", "dtype_b": "bf16", "layout": "nt", "stages": 0, "tile_k": 16, "tile_m": 64, "tile_n": 192}
#include "cutlass/cutlass.h"
#include "cutlass/gemm/collective/collective_builder.hpp"
#include "cutlass/gemm/device/gemm_universal_adapter.h"
#include "cutlass/gemm/kernel/gemm_universal.hpp"
#include "cutlass/epilogue/collective/collective_builder.hpp"

using ElemA = cutlass::bfloat16_t;
using ElemB = cutlass::bfloat16_t;
using ElemCD = cutlass::bfloat16_t;
using Acc  = float;
using TileShape    = cute::Shape<cute::_64, cute::_192, cute::_16>;
using ClusterShape = cute::Shape<cute::_1, cute::_1, cute::_1>;

using CollectiveEpilogue = typename cutlass::epilogue::collective::CollectiveBuilder<
    cutlass::arch::Sm100, cutlass::arch::OpClassTensorOp,
    TileShape, ClusterShape,
    cutlass::epilogue::collective::EpilogueTileAuto,
    Acc, Acc,
    ElemCD, cutlass::layout::RowMajor, 128 / cutlass::sizeof_bits<ElemCD>::value,
    ElemCD, cutlass::layout::RowMajor, 128 / cutlass::sizeof_bits<ElemCD>::value,
    cutlass::epilogue::collective::EpilogueScheduleAuto
  >::CollectiveOp;

using CollectiveMainloop = typename cutlass::gemm::collective::CollectiveBuilder<
    cutlass::arch::Sm100, cutlass::arch::OpClassTensorOp,
    ElemA, cutlass::layout::RowMajor, 128 / cutlass::sizeof_bits<ElemA>::value,
    ElemB, cutlass::layout::ColumnMajor, 128 / cutlass::sizeof_bits<ElemB>::value,
    Acc,
    TileShape, ClusterShape,
    cutlass::gemm::collective::StageCountAutoCarveout<static_cast<int>(sizeof(typename CollectiveEpilogue::SharedStorage))>,
    cutlass::gemm::collective::KernelScheduleAuto
  >::CollectiveOp;

using GemmKernel = cutlass::gemm::kernel::GemmUniversal<
    cute::Shape<int,int,int,int>,
    CollectiveMainloop,
    CollectiveEpilogue
>;
using Gemm = cutlass::gemm::device::GemmUniversalAdapter<GemmKernel>;

// Force the device kernel symbol into the cubin without needing a host main.
auto* _anchor = &cutlass::device_kernel<GemmKernel>;


// ===== COMPILED SASS (sm_100a) =====

	.target	sm_100a

	.elftype	@"ET_EXEC"


//--------------------- .note.nv.tkinfo           --------------------------
	.section	.note.nv.tkinfo,"",@"SHT_NOTE"
	.sectionflags	@"SHF_NOTE_NV_TKINFO"
	.tkinfo
        /*0018*/ 	.word	0x00000002
        /*0030*/ 	.string	""
        /*0030*/ 	.string	"ptxas"
        /*0030*/ 	.string	"Cuda compilation tools, release 13.0, V13.0.88"
        /*0030*/ 	.string	"Build cuda_13.0.r13.0/compiler.36424714_0"
        /*0030*/ 	.string	"-arch sm_100a -m 64 "



//--------------------- .note.nv.cuinfo           --------------------------
	.section	.note.nv.cuinfo,"",@"SHT_NOTE"
	.sectionflags	@"SHF_NOTE_NV_CUINFO"
        /*0018*/ 	.short	0x0002
        /*001a*/ 	.short	0x0064
        /*001c*/ 	.short	0x0082
	.zero		2


//--------------------- .nv.info                  --------------------------
	.section	.nv.info,"",@"SHT_CUDA_INFO"
	.align	4


	//----- nvinfo : EIATTR_REGCOUNT
	.align		4
        /*0000*/ 	.byte	0x04, 0x2f
        /*0002*/ 	.short	(.L_19 - .L_18)
	.align		4
.L_18:
        /*0004*/ 	.word	index@(_ZN7cutlass13device_kernelINS_4gemm6kernel13GemmUniversalIN4cute5tupleIJiiiiEEENS1_10collective13CollectiveMmaINS1_35MainloopSm100TmaUmmaWarpSpecializedILi25ELi2ELi4ENS5_IJNS4_1CILi1EEESB_SB_EEEEENS5_IJNSA_ILi64EEENSA_ILi192EEENSA_ILi16EEEEEENS_10bfloat16_tENS5_IJlSB_lEEESI_SJ_NS4_8TiledMMAINS4_8MMA_AtomIJNS4_20SM100_MMA_F16BF16_SSISI_SI_fLi64ELi192ELNS4_4UMMA5MajorE0ELSO_0ELNSN_7ScaleInE0ELSP_0EEEEEENS4_6LayoutISC_NS5_IJNSA_ILi0EEEST_ST_EEEEENS5_IJNS4_10UnderscoreESW_SW_EEEEENS4_13SM90_TMA_LOADENS4_14ComposedLayoutINS4_7SwizzleILi1ELi4ELi3EEENS4_18smem_ptr_flag_bitsILi16EEENSS_INS5_IJNSA_ILi8EEESG_EEENS5_IJSG_SB_EEEEEEEvNS4_8identityESZ_S19_vS1A_EENS_8epilogue10collective18CollectiveEpilogueINS1C_23Sm100TmaWarpSpecializedILi3ELi2ELi32ELb1ELb0EEEJSH_NS5_IJNSS_ISE_SB_EES1H_EEESI_SJ_SI_SJ_NS1C_6fusion15FusionCallbacksIS1G_NS1J_17LinearCombinationISI_fSI_fLNS_15FloatRoundStyleE2EEESH_S1I_JEEENS4_5SM1004TMEM4LOAD26SM100_TMEM_LOAD_16dp256b8xESZ_NS10_INS11_ILi3ELi4ELi3EEES14_NSS_INS5_IJS15_SE_EEENS5_IJSE_SB_EEEEEEENS4_17SM75_U32x4_LDSM_NENS4_14SM90_TMA_STOREES1X_NS4_17SM90_U32x4_STSM_NENS4_39AutoVectorizingCopyWithAssumedAlignmentILi128EEEEEEvvEEEEvNT_6ParamsE)
        /*0008*/ 	.word	0x00000070


	//----- nvinfo : EIATTR_FRAME_SIZE
	.align		4
.L_19:
        /*000c*/ 	.byte	0x04, 0x11
        /*000e*/ 	.short	(.L_21 - .L_20)
	.align		4
.L_20:
        /*0010*/ 	.word	index@($__internal_2_$__cuda_sm10x_tcgen05_guardrail_trap_unallocated_columns_being_dealloced)
        /*0014*/ 	.word	0x00000000


	//----- nvinfo : EIATTR_FRAME_SIZE
	.align		4
.L_21:
        /*0018*/ 	.byte	0x04, 0x11
        /*001a*/ 	.short	(.L_23 - .L_22)
	.align		4
.L_22:
        /*001c*/ 	.word	index@($__internal_1_$__cuda_sm10x_tcgen05_guardrail_trap_phase_invalid_during_alloc)
        /*0020*/ 	.word	0x00000000


	//----- nvinfo : EIATTR_FRAME_SIZE
	.align		4
.L_23:
        /*0024*/ 	.byte	0x04, 0x11
        /*0026*/ 	.short	(.L_25 - .L_24)
	.align		4
.L_24:
        /*0028*/ 	.word	index@($__internal_0_$__cuda_sm10x_tcgen05_guardrail_trap_col_being_dealloced_not_returned_by_alloc)
        /*002c*/ 	.word	0x00000000


	//----- nvinfo : EIATTR_FRAME_SIZE
	.align		4
.L_25:
        /*0030*/ 	.byte	0x04, 0x11
        /*0032*/ 	.short	(.L_27 - .L_26)
	.align		4
.L_26:
        /*0034*/ 	.word	index@(_ZN7cutlass13device_kernelINS_4gemm6kernel13GemmUniversalIN4cute5tupleIJiiiiEEENS1_10collective13CollectiveMmaINS1_35MainloopSm100TmaUmmaWarpSpecializedILi25ELi2ELi4ENS5_IJNS4_1CILi1EEESB_SB_EEEEENS5_IJNSA_ILi64EEENSA_ILi192EEENSA_ILi16EEEEEENS_10bfloat16_tENS5_IJlSB_lEEESI_SJ_NS4_8TiledMMAINS4_8MMA_AtomIJNS4_20SM100_MMA_F16BF16_SSISI_SI_fLi64ELi192ELNS4_4UMMA5MajorE0ELSO_0ELNSN_7ScaleInE0ELSP_0EEEEEENS4_6LayoutISC_NS5_IJNSA_ILi0EEEST_ST_EEEEENS5_IJNS4_10UnderscoreESW_SW_EEEEENS4_13SM90_TMA_LOADENS4_14ComposedLayoutINS4_7SwizzleILi1ELi4ELi3EEENS4_18smem_ptr_flag_bitsILi16EEENSS_INS5_IJNSA_ILi8EEESG_EEENS5_IJSG_SB_EEEEEEEvNS4_8identityESZ_S19_vS1A_EENS_8epilogue10collective18CollectiveEpilogueINS1C_23Sm100TmaWarpSpecializedILi3ELi2ELi32ELb1ELb0EEEJSH_NS5_IJNSS_ISE_SB_EES1H_EEESI_SJ_SI_SJ_NS1C_6fusion15FusionCallbacksIS1G_NS1J_17LinearCombinationISI_fSI_fLNS_15FloatRoundStyleE2EEESH_S1I_JEEENS4_5SM1004TMEM4LOAD26SM100_TMEM_LOAD_16dp256b8xESZ_NS10_INS11_ILi3ELi4ELi3EEES14_NSS_INS5_IJS15_SE_EEENS5_IJSE_SB_EEEEEEENS4_17SM75_U32x4_LDSM_NENS4_14SM90_TMA_STOREES1X_NS4_17SM90_U32x4_STSM_NENS4_39AutoVectorizingCopyWithAssumedAlignmentILi128EEEEEEvvEEEEvNT_6ParamsE)
        /*0038*/ 	.word	0x00000000


	//----- nvinfo : EIATTR_MIN_STACK_SIZE
	.align		4
.L_27:
        /*003c*/ 	.byte	0x04, 0x12
        /*003e*/ 	.short	(.L_29 - .L_28)
	.align		4
.L_28:
        /*0040*/ 	.word	index@(_ZN7cutlass13device_kernelINS_4gemm6kernel13GemmUniversalIN4cute5tupleIJiiiiEEENS1_10collective13CollectiveMmaINS1_35MainloopSm100TmaUmmaWarpSpecializedILi25ELi2ELi4ENS5_IJNS4_1CILi1EEESB_SB_EEEEENS5_IJNSA_ILi64EEENSA_ILi192EEENSA_ILi16EEEEEENS_10bfloat16_tENS5_IJlSB_lEEESI_SJ_NS4_8TiledMMAINS4_8MMA_AtomIJNS4_20SM100_MMA_F16BF16_SSISI_SI_fLi64ELi192ELNS4_4UMMA5MajorE0ELSO_0ELNSN_7ScaleInE0ELSP_0EEEEEENS4_6LayoutISC_NS5_IJNSA_ILi0EEEST_ST_EEEEENS5_IJNS4_10UnderscoreESW_SW_EEEEENS4_13SM90_TMA_LOADENS4_14ComposedLayoutINS4_7SwizzleILi1ELi4ELi3EEENS4_18smem_ptr_flag_bitsILi16EEENSS_INS5_IJNSA_ILi8EEESG_EEENS5_IJSG_SB_EEEEEEEvNS4_8identityESZ_S19_vS1A_EENS_8epilogue10collective18CollectiveEpilogueINS1C_23Sm100TmaWarpSpecializedILi3ELi2ELi32ELb1ELb0EEEJSH_NS5_IJNSS_ISE_SB_EES1H_EEESI_SJ_SI_SJ_NS1C_6fusion15FusionCallbacksIS1G_NS1J_17LinearCombinationISI_fSI_fLNS_15FloatRoundStyleE2EEESH_S1I_JEEENS4_5SM1004TMEM4LOAD26SM100_TMEM_LOAD_16dp256b8xESZ_NS10_INS11_ILi3ELi4ELi3EEES14_NSS_INS5_IJS15_SE_EEENS5_IJSE_SB_EEEEEEENS4_17SM75_U32x4_LDSM_NENS4_14SM90_TMA_STOREES1X_NS4_17SM90_U32x4_STSM_NENS4_39AutoVectorizingCopyWithAssumedAlignmentILi128EEEEEEvvEEEEvNT_6ParamsE)
        /*0044*/ 	.word	0x00000000
.L_29:


//--------------------- .nv.compat                --------------------------
	.section	.nv.compat,"",@"SHT_CUDA_COMPAT_INFO"
	.align	4
        /*0000*/ 	.byte	0x02, 0x09, 0x01, 0x00, 0x02, 0x02, 0x02, 0x00, 0x02, 0x05, 0x05, 0x00, 0x03, 0x07, 0x01, 0x01
        /*0010*/ 	.byte	0x02, 0x03, 0x01, 0x00, 0x02, 0x06, 0x01, 0x00, 0x04, 0x0b, 0x08, 0x00, 0x09, 0x00, 0x00, 0x00
        /*0020*/ 	.byte	0x00, 0x00, 0x00, 0x00


//--------------------- .nv.info._ZN7cutlass13device_kernelINS_4gemm6kernel13GemmUniversalIN4cute5tupleIJiiiiEEENS1_10collective13CollectiveMmaINS1_35MainloopSm100TmaUmmaWarpSpecializedILi25ELi2ELi4ENS5_IJNS4_1CILi1EEESB_SB_EEEEENS5_IJNSA_ILi64EEENSA_ILi192EEENSA_ILi16EEEEEENS_10bfloat16_tENS5_IJlSB_lEEESI_SJ_NS4_8TiledMMAINS4_8MMA_AtomIJNS4_20SM100_MMA_F16BF16_SSISI_SI_fLi64ELi192ELNS4_4UMMA5MajorE0ELSO_0ELNSN_7ScaleInE0ELSP_0EEEEEENS4_6LayoutISC_NS5_IJNSA_ILi0EEEST_ST_EEEEENS5_IJNS4_10UnderscoreESW_SW_EEEEENS4_13SM90_TMA_LOADENS4_14ComposedLayoutINS4_7SwizzleILi1ELi4ELi3EEENS4_18smem_ptr_flag_bitsILi16EEENSS_INS5_IJNSA_ILi8EEESG_EEENS5_IJSG_SB_EEEEEEEvNS4_8identityESZ_S19_vS1A_EENS_8epilogue10collective18CollectiveEpilogueINS1C_23Sm100TmaWarpSpecializedILi3ELi2ELi32ELb1ELb0EEEJSH_NS5_IJNSS_ISE_SB_EES1H_EEESI_SJ_SI_SJ_NS1C_6fusion15FusionCallbacksIS1G_NS1J_17LinearCombinationISI_fSI_fLNS_15FloatRoundStyleE2EEESH_S1I_JEEENS4_5SM1004TMEM4LOAD26SM100_TMEM_LOAD_16dp256b8xESZ_NS10_INS11_ILi3ELi4ELi3EEES14_NSS_INS5_IJS15_SE_EEENS5_IJSE_SB_EEEEEEENS4_17SM75_U32x4_LDSM_NENS4_14SM90_TMA_STOREES1X_NS4_17SM90_U32x4_STSM_NENS4_39AutoVectorizingCopyWithAssumedAlignmentILi128EEEEEEvvEEEEvNT_6ParamsE --------------------------
	.section	.nv.info._ZN7cutlass13device_kernelINS_4gemm6kernel13GemmUniversalIN4cute5tupleIJiiiiEEENS1_10collective13CollectiveMmaINS1_35MainloopSm100TmaUmmaWarpSpecializedILi25ELi2ELi4ENS5_IJNS4_1CILi1EEESB_SB_EEEEENS5_IJNSA_ILi64EEENSA_ILi192EEENSA_ILi16EEEEEENS_10bfloat16_tENS5_IJlSB_lEEESI_SJ_NS4_8TiledMMAINS4_8MMA_AtomIJNS4_20SM100_MMA_F16BF16_SSISI_SI_fLi64ELi192ELNS4_4UMMA5MajorE0ELSO_0ELNSN_7ScaleInE0ELSP_0EEEEEENS4_6LayoutISC_NS5_IJNSA_ILi0EEEST_ST_EEEEENS5_IJNS4_10UnderscoreESW_SW_EEEEENS4_13SM90_TMA_LOADENS4_14ComposedLayoutINS4_7SwizzleILi1ELi4ELi3EEENS4_18smem_ptr_flag_bitsILi16EEENSS_INS5_IJNSA_ILi8EEESG_EEENS5_IJSG_SB_EEEEEEEvNS4_8identityESZ_S19_vS1A_EENS_8epilogue10collective18CollectiveEpilogueINS1C_23Sm100TmaWarpSpecializedILi3ELi2ELi32ELb1ELb0EEEJSH_NS5_IJNSS_ISE_SB_EES1H_EEESI_SJ_SI_SJ_NS1C_6fusion15FusionCallbacksIS1G_NS1J_17LinearCombinationISI_fSI_fLNS_15FloatRoundStyleE2EEESH_S1I_JEEENS4_5SM1004TMEM4LOAD26SM100_TMEM_LOAD_16dp256b8xESZ_NS10_INS11_ILi3ELi4ELi3EEES14_NSS_INS5_IJS15_SE_EEENS5_IJSE_SB_EEEEEEENS4_17SM75_U32x4_LDSM_NENS4_14SM90_TMA_STOREES1X_NS4_17SM90_U32x4_STSM_NENS4_39AutoVectorizingCopyWithAssumedAlignmentILi128EEEEEEvvEEEEvNT_6ParamsE,"",@"SHT_CUDA_INFO"
	.sectionflags	@""
	.align	4


	//----- nvinfo : EIATTR_CUDA_API_VERSION
	.align		4
        /*0000*/ 	.byte	0x04, 0x37
        /*0002*/ 	.short	(.L_31 - .L_30)
.L_30:
        /*0004*/ 	.word	0x00000082


	//----- nvinfo : EIATTR_KPARAM_INFO
	.align		4
.L_31:
        /*0008*/ 	.byte	0x04, 0x17
        /*000a*/ 	.short	(.L_33 - .L_32)
.L_32:
        /*000c*/ 	.word	0x00000000
        /*0010*/ 	.short	0x0000
        /*0012*/ 	.short	0x0000
        /*0014*/ 	.byte	0x00, 0xf0, 0x01, 0x20


	//----- nvinfo : EIATTR_AT_ENTRY_FRAGMENTS
	.align		4
.L_33:
        /*0018*/ 	.byte	0x04, 0x4f
        /*001a*/ 	.short	(.L_35 - .L_34)


	//   ....[0]....
.L_34:
        /*001c*/ 	.word	0x00000006


	//----- nvinfo : EIATTR_RESERVED_SMEM_USED
	.align		4
.L_35:
        /*0020*/ 	.byte	0x01, 0x41
	.zero		2


	//----- nvinfo : EIATTR_SPARSE_MMA_MASK
	.align		4
        /*0024*/ 	.byte	0x03, 0x50
        /*0026*/ 	.short	0x0000


	//----- nvinfo : EIATTR_TCGEN05_1CTA_USED
	.align		4
        /*0028*/ 	.byte	0x01, 0x51
	.zero		2


	//----- nvinfo : EIATTR_MAXREG_COUNT
	.align		4
        /*002c*/ 	.byte	0x03, 0x1b
        /*002e*/ 	.short	0x00ff


	//----- nvinfo : EIATTR_NUM_BARRIERS
	.align		4
        /*0030*/ 	.byte	0x02, 0x4c
        /*0032*/ 	.byte	0x07
	.zero		1


	//----- nvinfo : EIATTR_EXTERNS
	.align		4
        /*0034*/ 	.byte	0x04, 0x0f
        /*0036*/ 	.short	(.L_37 - .L_36)


	//   ....[0]....
	.align		4
.L_36:
        /*0038*/ 	.word	index@(__assertfail)


	//----- nvinfo : EIATTR_MERCURY_ISA_VERSION
	.align		4
.L_37:
        /*003c*/ 	.byte	0x03, 0x5f
        /*003e*/ 	.short	0x0101


	//----- nvinfo : EIATTR_INT_WARP_WIDE_INSTR_OFFSETS
	.align		4
        /*0040*/ 	.byte	0x04, 0x31
        /*0042*/ 	.short	(.L_39 - .L_38)


	//   ....[0]....
.L_38:
        /*0044*/ 	.word	0x00002090


	//   ....[1]....
        /*0048*/ 	.word	0x000045a0


	//   ....[2]....
        /*004c*/ 	.word	0x000045d0


	//   ....[3]....
        /*0050*/ 	.word	0x00004620


	//   ....[4]....
        /*0054*/ 	.word	0x00004f30


	//   ....[5]....
        /*0058*/ 	.word	0x00004f90


	//   ....[6]....
        /*005c*/ 	.word	0x00005090


	//   ....[7]....
        /*0060*/ 	.word	0x00005120


	//   ....[8]....
        /*0064*/ 	.word	0x000052f0


	//   ....[9]....
        /*0068*/ 	.word	0x00005450


	//----- nvinfo : EIATTR_COOP_GROUP_MASK_REGIDS
	.align		4
.L_39:
        /*006c*/ 	.byte	0x04, 0x29
        /*006e*/ 	.short	(.L_41 - .L_40)


	//   ....[0]....
.L_40:
        /*0070*/ 	.word	0xffffffff


	//   ....[1]....
        /*0074*/ 	.word	0xffffffff


	//   ....[2]....
        /*0078*/ 	.word	0xffffffff


	//   ....[3]....
        /*007c*/ 	.word	0xffffffff


	//   ....[4]....
        /*0080*/ 	.word	0xffffffff


	//   ....[5]....
        /*0084*/ 	.word	0xffffffff


	//   ....[6]....
        /*0088*/ 	.word	0xffffffff


	//   ....[7]....
        /*008c*/ 	.word	0xffffffff


	//   ....[8]....
        /*0090*/ 	.word	0xffffffff


	//   ....[9]....
        /*0094*/ 	.word	0xffffffff


	//   ....[10]....
        /*0098*/ 	.word	0xffffffff


	//   ....[11]....
        /*009c*/ 	.word	0xffffffff


	//   ....[12]....
        /*00a0*/ 	.word	0xffffffff


	//----- nvinfo : EIATTR_COOP_GROUP_INSTR_OFFSETS
	.align		4
.L_41:
        /*00a4*/ 	.byte	0x04, 0x28
        /*00a6*/ 	.short	(.L_43 - .L_42)


	//   ....[0]....
.L_42:
        /*00a8*/ 	.word	0x00000090


	//   ....[1]....
        /*00ac*/ 	.word	0x000004d0


	//   ....[2]....
        /*00b0*/ 	.word	0x00000910


	//   ....[3]....
        /*00b4*/ 	.word	0x00000a90


	//   ....[4]....
        /*00b8*/ 	.word	0x00000b90


	//   ....[5]....
        /*00bc*/ 	.word	0x00000d00


	//   ....[6]....
        /*00c0*/ 	.word	0x00000ea0


	//   ....[7]....
        /*00c4*/ 	.word	0x00001f70


	//   ....[8]....
        /*00c8*/ 	.word	0x00003920


	//   ....[9]....
        /*00cc*/ 	.word	0x00003b30


	//   ....[10]....
        /*00d0*/ 	.word	0x00003b60


	//   ....[11]....
        /*00d4*/ 	.word	0x00004490


	//   ....[12]....
        /*00d8*/ 	.word	0x000046c0


	//----- nvinfo : EIATTR_VRC_CTA_INIT_COUNT
	.align		4
.L_43:
        /*00dc*/ 	.byte	0x02, 0x4a
        /*00de*/ 	.byte	0x80
	.zero		1


	//----- nvinfo : EIATTR_SYSCALL_OFFSETS
	.align		4
        /*00e0*/ 	.byte	0x04, 0x46
        /*00e2*/ 	.short	(.L_45 - .L_44)


	//   ....[0]....
.L_44:
        /*00e4*/ 	.word	0x00005ee0


	//   ....[1]....
        /*00e8*/ 	.word	0x00005fd0


	//   ....[2]....
        /*00ec*/ 	.word	0x000067f0


	//   ....[3]....
        /*00f0*/ 	.word	0x000074c0


	//   ....[4]....
        /*00f4*/ 	.word	0x00008140


	//----- nvinfo : EIATTR_MBARRIER_INSTR_OFFSETS
	.align		4
.L_45:
        /*00f8*/ 	.byte	0x04, 0x39
        /*00fa*/ 	.short	(.L_47 - .L_46)


	//   ....[0]....
.L_46:
        /*00fc*/ 	.word	0x000005d0
        /*0100*/ 	.word	0x000000ff
        /*0104*/ 	.word	0x00000000
        /*0108*/ 	.short	0x0100
        /*010a*/ 	.byte	0x05
	.zero		1


	//   ....[1]....
        /*010c*/ 	.word	0x000005e0
        /*0110*/ 	.word	0x000000ff
        /*0114*/ 	.word	0x000000c8
        /*0118*/ 	.short	0x0100
        /*011a*/ 	.byte	0x05
	.zero		1


	//   ....[2]....
        /*011c*/ 	.word	0x000005f0
        /*0120*/ 	.word	0x000000ff
        /*0124*/ 	.word	0x00000008
        /*0128*/ 	.short	0x0100
        /*012a*/ 	.byte	0x05
	.zero		1


	//   ....[3]....
        /*012c*/ 	.word	0x00000600
        /*0130*/ 	.word	0x000000ff
        /*0134*/ 	.word	0x000000d0
        /*0138*/ 	.short	0x0100
        /*013a*/ 	.byte	0x05
	.zero		1


	//   ....[4]....
        /*013c*/ 	.word	0x00000610
        /*0140*/ 	.word	0x000000ff
        /*0144*/ 	.word	0x00000010
        /*0148*/ 	.short	0x0100
        /*014a*/ 	.byte	0x05
	.zero		1


	//   ....[5]....
        /*014c*/ 	.word	0x00000620
        /*0150*/ 	.word	0x000000ff
        /*0154*/ 	.word	0x000000d8
        /*0158*/ 	.short	0x0100
        /*015a*/ 	.byte	0x05
	.zero		1


	//   ....[6]....
        /*015c*/ 	.word	0x00000630
        /*0160*/ 	.word	0x000000ff
        /*0164*/ 	.word	0x00000018
        /*0168*/ 	.short	0x0100
        /*016a*/ 	.byte	0x05
	.zero		1


	//   ....[7]....
        /*016c*/ 	.word	0x00000640
        /*0170*/ 	.word	0x000000ff
        /*0174*/ 	.word	0x000000e0
        /*0178*/ 	.short	0x0100
        /*017a*/ 	.byte	0x05
	.zero		1


	//   ....[8]....
        /*017c*/ 	.word	0x00000650
        /*0180*/ 	.word	0x000000ff
        /*0184*/ 	.word	0x00000020
        /*0188*/ 	.short	0x0100
        /*018a*/ 	.byte	0x05
	.zero		1


	//   ....[9]....
        /*018c*/ 	.word	0x00000660
        /*0190*/ 	.word	0x000000ff
        /*0194*/ 	.word	0x000000e8
        /*0198*/ 	.short	0x0100
        /*019a*/ 	.byte	0x05
	.zero		1


	//   ....[10]....
        /*019c*/ 	.word	0x00000670
        /*01a0*/ 	.word	0x000000ff
        /*01a4*/ 	.word	0x00000028
        /*01a8*/ 	.short	0x0100
        /*01aa*/ 	.byte	0x05
	.zero		1


	//   ....[11]....
        /*01ac*/ 	.word	0x00000680
        /*01b0*/ 	.word	0x000000ff
        /*01b4*/ 	.word	0x000000f0
        /*01b8*/ 	.short	0x0100
        /*01ba*/ 	.byte	0x05
	.zero		1


	//   ....[12]....
        /*01bc*/ 	.word	0x00000690
        /*01c0*/ 	.word	0x000000ff
        /*01c4*/ 	.word	0x00000030
        /*01c8*/ 	.short	0x0100
        /*01ca*/ 	.byte	0x05
	.zero		1


	//   ....[13]....
        /*01cc*/ 	.word	0x000006a0
        /*01d0*/ 	.word	0x000000ff
        /*01d4*/ 	.word	0x000000f8
        /*01d8*/ 	.short	0x0100
        /*01da*/ 	.byte	0x05
	.zero		1


	//   ....[14]....
        /*01dc*/ 	.word	0x000006b0
        /*01e0*/ 	.word	0x000000ff
        /*01e4*/ 	.word	0x00000038
        /*01e8*/ 	.short	0x0100
        /*01ea*/ 	.byte	0x05
	.zero		1


	//   ....[15]....
        /*01ec*/ 	.word	0x000006c0
        /*01f0*/ 	.word	0x000000ff
        /*01f4*/ 	.word	0x00000100
        /*01f8*/ 	.short	0x0100
        /*01fa*/ 	.byte	0x05
	.zero		1


	//   ....[16]....
        /*01fc*/ 	.word	0x000006d0
        /*0200*/ 	.word	0x000000ff
        /*0204*/ 	.word	0x00000040
        /*0208*/ 	.short	0x0100
        /*020a*/ 	.byte	0x05
	.zero		1


	//   ....[17]....
        /*020c*/ 	.word	0x000006e0
        /*0210*/ 	.word	0x000000ff
        /*0214*/ 	.word	0x00000108
        /*0218*/ 	.short	0x0100
        /*021a*/ 	.byte	0x05
	.zero		1


	//   ....[18]....
        /*021c*/ 	.word	0x000006f0
        /*0220*/ 	.word	0x000000ff
        /*0224*/ 	.word	0x00000048
        /*0228*/ 	.short	0x0100
        /*022a*/ 	.byte	0x05
	.zero		1


	//   ....[19]....
        /*022c*/ 	.word	0x00000700
        /*0230*/ 	.word	0x000000ff
        /*0234*/ 	.word	0x00000110
        /*0238*/ 	.short	0x0100
        /*023a*/ 	.byte	0x05
	.zero		1


	//   ....[20]....
        /*023c*/ 	.word	0x00000710
        /*0240*/ 	.word	0x000000ff
        /*0244*/ 	.word	0x00000050
        /*0248*/ 	.short	0x0100
        /*024a*/ 	.byte	0x05
	.zero		1


	//   ....[21]....
        /*024c*/ 	.word	0x00000720
        /*0250*/ 	.word	0x000000ff
        /*0254*/ 	.word	0x00000118
        /*0258*/ 	.short	0x0100
        /*025a*/ 	.byte	0x05
	.zero		1


	//   ....[22]....
        /*025c*/ 	.word	0x00000730
        /*0260*/ 	.word	0x000000ff
        /*0264*/ 	.word	0x00000058
        /*0268*/ 	.short	0x0100
        /*026a*/ 	.byte	0x05
	.zero		1


	//   ....[23]....
        /*026c*/ 	.word	0x00000740
        /*0270*/ 	.word	0x000000ff
        /*0274*/ 	.word	0x00000120
        /*0278*/ 	.short	0x0100
        /*027a*/ 	.byte	0x05
	.zero		1


	//   ....[24]....
        /*027c*/ 	.word	0x00000750
        /*0280*/ 	.word	0x000000ff
        /*0284*/ 	.word	0x00000060
        /*0288*/ 	.short	0x0100
        /*028a*/ 	.byte	0x05
	.zero		1


	//   ....[25]....
        /*028c*/ 	.word	0x00000760
        /*0290*/ 	.word	0x000000ff
        /*0294*/ 	.word	0x00000128
        /*0298*/ 	.short	0x0100
        /*029a*/ 	.byte	0x05
	.zero		1


	//   ....[26]....
        /*029c*/ 	.word	0x00000770
        /*02a0*/ 	.word	0x000000ff
        /*02a4*/ 	.word	0x00000068
        /*02a8*/ 	.short	0x0100
        /*02aa*/ 	.byte	0x05
	.zero		1


	//   ....[27]....
        /*02ac*/ 	.word	0x00000780
        /*02b0*/ 	.word	0x000000ff
        /*02b4*/ 	.word	0x00000130
        /*02b8*/ 	.short	0x0100
        /*02ba*/ 	.byte	0x05
	.zero		1


	//   ....[28]....
        /*02bc*/ 	.word	0x00000790
        /*02c0*/ 	.word	0x000000ff
        /*02c4*/ 	.word	0x00000070
        /*02c8*/ 	.short	0x0100
        /*02ca*/ 	.byte	0x05
	.zero		1


	//   ....[29]....
        /*02cc*/ 	.word	0x000007a0
        /*02d0*/ 	.word	0x000000ff
        /*02d4*/ 	.word	0x00000138
        /*02d8*/ 	.short	0x0100
        /*02da*/ 	.byte	0x05
	.zero		1


	//   ....[30]....
        /*02dc*/ 	.word	0x000007b0
        /*02e0*/ 	.word	0x000000ff
        /*02e4*/ 	.word	0x00000078
        /*02e8*/ 	.short	0x0100
        /*02ea*/ 	.byte	0x05
	.zero		1


	//   ....[31]....
        /*02ec*/ 	.word	0x000007c0
        /*02f0*/ 	.word	0x000000ff
        /*02f4*/ 	.word	0x00000140
        /*02f8*/ 	.short	0x0100
        /*02fa*/ 	.byte	0x05
	.zero		1


	//   ....[32]....
        /*02fc*/ 	.word	0x000007d0
        /*0300*/ 	.word	0x000000ff
        /*0304*/ 	.word	0x00000080
        /*0308*/ 	.short	0x0100
        /*030a*/ 	.byte	0x05
	.zero		1


	//   ....[33]....
        /*030c*/ 	.word	0x000007e0
        /*0310*/ 	.word	0x000000ff
        /*0314*/ 	.word	0x00000148
        /*0318*/ 	.short	0x0100
        /*031a*/ 	.byte	0x05
	.zero		1


	//   ....[34]....
        /*031c*/ 	.word	0x000007f0
        /*0320*/ 	.word	0x000000ff
        /*0324*/ 	.word	0x00000088
        /*0328*/ 	.short	0x0100
        /*032a*/ 	.byte	0x05
	.zero		1


	//   ....[35]....
        /*032c*/ 	.word	0x00000800
        /*0330*/ 	.word	0x000000ff
        /*0334*/ 	.word	0x00000150
        /*0338*/ 	.short	0x0100
        /*033a*/ 	.byte	0x05
	.zero		1


	//   ....[36]....
        /*033c*/ 	.word	0x00000810
        /*0340*/ 	.word	0x000000ff
        /*0344*/ 	.word	0x00000090
        /*0348*/ 	.short	0x0100
        /*034a*/ 	.byte	0x05
	.zero		1


	//   ....[37]....
        /*034c*/ 	.word	0x00000820
        /*0350*/ 	.word	0x000000ff
        /*0354*/ 	.word	0x00000158
        /*0358*/ 	.short	0x0100
        /*035a*/ 	.byte	0x05
	.zero		1


	//   ....[38]....
        /*035c*/ 	.word	0x00000830
        /*0360*/ 	.word	0x000000ff
        /*0364*/ 	.word	0x00000098
        /*0368*/ 	.short	0x0100
        /*036a*/ 	.byte	0x05
	.zero		1


	//   ....[39]....
        /*036c*/ 	.word	0x00000840
        /*0370*/ 	.word	0x000000ff
        /*0374*/ 	.word	0x00000160
        /*0378*/ 	.short	0x0100
        /*037a*/ 	.byte	0x05
	.zero		1


	//   ....[40]....
        /*037c*/ 	.word	0x00000850
        /*0380*/ 	.word	0x000000ff
        /*0384*/ 	.word	0x000000a0
        /*0388*/ 	.short	0x0100
        /*038a*/ 	.byte	0x05
	.zero		1


	//   ....[41]....
        /*038c*/ 	.word	0x00000860
        /*0390*/ 	.word	0x000000ff
        /*0394*/ 	.word	0x00000168
        /*0398*/ 	.short	0x0100
        /*039a*/ 	.byte	0x05
	.zero		1


	//   ....[42]....
        /*039c*/ 	.word	0x00000870
        /*03a0*/ 	.word	0x000000ff
        /*03a4*/ 	.word	0x000000a8
        /*03a8*/ 	.short	0x0100
        /*03aa*/ 	.byte	0x05
	.zero		1


	//   ....[43]....
        /*03ac*/ 	.word	0x00000880
        /*03b0*/ 	.word	0x000000ff
        /*03b4*/ 	.word	0x00000170
        /*03b8*/ 	.short	0x0100
        /*03ba*/ 	.byte	0x05
	.zero		1


	//   ....[44]....
        /*03bc*/ 	.word	0x00000890
        /*03c0*/ 	.word	0x000000ff
        /*03c4*/ 	.word	0x000000b0
        /*03c8*/ 	.short	0x0100
        /*03ca*/ 	.byte	0x05
	.zero		1


	//   ....[45]....
        /*03cc*/ 	.word	0x000008a0
        /*03d0*/ 	.word	0x000000ff
        /*03d4*/ 	.word	0x00000178
        /*03d8*/ 	.short	0x0100
        /*03da*/ 	.byte	0x05
	.zero		1


	//   ....[46]....
        /*03dc*/ 	.word	0x000008b0
        /*03e0*/ 	.word	0x000000ff
        /*03e4*/ 	.word	0x000000b8
        /*03e8*/ 	.short	0x0100
        /*03ea*/ 	.byte	0x05
	.zero		1


	//   ....[47]....
        /*03ec*/ 	.word	0x000008c0
        /*03f0*/ 	.word	0x000000ff
        /*03f4*/ 	.word	0x00000180
        /*03f8*/ 	.short	0x0100
        /*03fa*/ 	.byte	0x05
	.zero		1


	//   ....[48]....
        /*03fc*/ 	.word	0x000008d0
        /*0400*/ 	.word	0x000000ff
        /*0404*/ 	.word	0x000000c0
        /*0408*/ 	.short	0x0100
        /*040a*/ 	.byte	0x05
	.zero		1


	//   ....[49]....
        /*040c*/ 	.word	0x000008e0
        /*0410*/ 	.word	0x000000ff
        /*0414*/ 	.word	0x00000188
        /*0418*/ 	.short	0x0100
        /*041a*/ 	.byte	0x05
	.zero		1


	//   ....[50]....
        /*041c*/ 	.word	0x00000a20
        /*0420*/ 	.word	0x000000ff
        /*0424*/ 	.word	0x00000190
        /*0428*/ 	.short	0x0100
        /*042a*/ 	.byte	0x07
	.zero		1


	//   ....[51]....
        /*042c*/ 	.word	0x00000a30
        /*0430*/ 	.word	0x000000ff
        /*0434*/ 	.word	0x000001a8
        /*0438*/ 	.short	0x0100
        /*043a*/ 	.byte	0x07
	.zero		1


	//   ....[52]....
        /*043c*/ 	.word	0x00000a40
        /*0440*/ 	.word	0x000000ff
        /*0444*/ 	.word	0x00000198
        /*0448*/ 	.short	0x0100
        /*044a*/ 	.byte	0x07
	.zero		1


	//   ....[53]....
        /*044c*/ 	.word	0x00000a50
        /*0450*/ 	.word	0x000000ff
        /*0454*/ 	.word	0x000001b0
        /*0458*/ 	.short	0x0100
        /*045a*/ 	.byte	0x07
	.zero		1


	//   ....[54]....
        /*045c*/ 	.word	0x00000a60
        /*0460*/ 	.word	0x000000ff
        /*0464*/ 	.word	0x000001a0
        /*0468*/ 	.short	0x0100
        /*046a*/ 	.byte	0x07
	.zero		1


	//   ....[55]....
        /*046c*/ 	.word	0x00000a70
        /*0470*/ 	.word	0x000000ff
        /*0474*/ 	.word	0x000001b8
        /*0478*/ 	.short	0x0100
        /*047a*/ 	.byte	0x07
	.zero		1


	//   ....[56]....
        /*047c*/ 	.word	0x00000b60
        /*0480*/ 	.word	0x000000ff
        /*0484*/ 	.word	0x000001c0
        /*0488*/ 	.short	0x0100
        /*048a*/ 	.byte	0x05
	.zero		1


	//   ....[57]....
        /*048c*/ 	.word	0x00000b70
        /*0490*/ 	.word	0x000000ff
        /*0494*/ 	.word	0x000001c8
        /*0498*/ 	.short	0x0100
        /*049a*/ 	.byte	0x05
	.zero		1


	//   ....[58]....
        /*049c*/ 	.word	0x00000cb0
        /*04a0*/ 	.word	0x000000ff
        /*04a4*/ 	.word	0x000001d0
        /*04a8*/ 	.short	0x0100
        /*04aa*/ 	.byte	0x05
	.zero		1


	//   ....[59]....
        /*04ac*/ 	.word	0x00000cc0
        /*04b0*/ 	.word	0x000000ff
        /*04b4*/ 	.word	0x000001e0
        /*04b8*/ 	.short	0x0100
        /*04ba*/ 	.byte	0x05
	.zero		1


	//   ....[60]....
        /*04bc*/ 	.word	0x00000cd0
        /*04c0*/ 	.word	0x000000ff
        /*04c4*/ 	.word	0x000001d8
        /*04c8*/ 	.short	0x0100
        /*04ca*/ 	.byte	0x05
	.zero		1


	//   ....[61]....
        /*04cc*/ 	.word	0x00000ce0
        /*04d0*/ 	.word	0x000000ff
        /*04d4*/ 	.word	0x000001e8
        /*04d8*/ 	.short	0x0100
        /*04da*/ 	.byte	0x05
	.zero		1


	//   ....[62]....
        /*04dc*/ 	.word	0x00000e10
        /*04e0*/ 	.word	0x000000ff
        /*04e4*/ 	.word	0x000001f0
        /*04e8*/ 	.short	0x0100
        /*04ea*/ 	.byte	0x07
	.zero		1


	//   ....[63]....
        /*04ec*/ 	.word	0x00000e20
        /*04f0*/ 	.word	0x000000ff
        /*04f4*/ 	.word	0x00000210
        /*04f8*/ 	.short	0x0100
        /*04fa*/ 	.byte	0x07
	.zero		1


	//   ....[64]....
        /*04fc*/ 	.word	0x00000e30
        /*0500*/ 	.word	0x000000ff
        /*0504*/ 	.word	0x000001f8
        /*0508*/ 	.short	0x0100
        /*050a*/ 	.byte	0x07
	.zero		1


	//   ....[65]....
        /*050c*/ 	.word	0x00000e40
        /*0510*/ 	.word	0x000000ff
        /*0514*/ 	.word	0x00000218
        /*0518*/ 	.short	0x0100
        /*051a*/ 	.byte	0x07
	.zero		1


	//   ....[66]....
        /*051c*/ 	.word	0x00000e50
        /*0520*/ 	.word	0x000000ff
        /*0524*/ 	.word	0x00000200
        /*0528*/ 	.short	0x0100
        /*052a*/ 	.byte	0x07
	.zero		1


	//   ....[67]....
        /*052c*/ 	.word	0x00000e60
        /*0530*/ 	.word	0x000000ff
        /*0534*/ 	.word	0x00000220
        /*0538*/ 	.short	0x0100
        /*053a*/ 	.byte	0x07
	.zero		1


	//   ....[68]....
        /*053c*/ 	.word	0x00000e70
        /*0540*/ 	.word	0x000000ff
        /*0544*/ 	.word	0x00000208
        /*0548*/ 	.short	0x0100
        /*054a*/ 	.byte	0x07
	.zero		1


	//   ....[69]....
        /*054c*/ 	.word	0x00000e80
        /*0550*/ 	.word	0x000000ff
        /*0554*/ 	.word	0x00000228
        /*0558*/ 	.short	0x0100
        /*055a*/ 	.byte	0x07
	.zero		1


	//   ....[70]....
        /*055c*/ 	.word	0x00000f70
        /*0560*/ 	.word	0x000000ff
        /*0564*/ 	.word	0x00000230
        /*0568*/ 	.short	0x0100
        /*056a*/ 	.byte	0x05
	.zero		1


	//   ....[71]....
        /*056c*/ 	.word	0x00000f80
        /*0570*/ 	.word	0x000000ff
        /*0574*/ 	.word	0x00000240
        /*0578*/ 	.short	0x0100
        /*057a*/ 	.byte	0x05
	.zero		1


	//   ....[72]....
        /*057c*/ 	.word	0x00000f90
        /*0580*/ 	.word	0x000000ff
        /*0584*/ 	.word	0x00000238
        /*0588*/ 	.short	0x0100
        /*058a*/ 	.byte	0x05
	.zero		1


	//   ....[73]....
        /*058c*/ 	.word	0x00000fa0
        /*0590*/ 	.word	0x000000ff
        /*0594*/ 	.word	0x00000248
        /*0598*/ 	.short	0x0100
        /*059a*/ 	.byte	0x05
	.zero		1


	//   ....[74]....
        /*059c*/ 	.word	0x00001870
        /*05a0*/ 	.word	0x00000002
        /*05a4*/ 	.word	0x00000240
        /*05a8*/ 	.short	0x010a
        /*05aa*/ 	.byte	0xff
	.zero		1


	//   ....[75]....
        /*05ac*/ 	.word	0x000018a0
        /*05b0*/ 	.word	0x00000002
        /*05b4*/ 	.word	0x00000230
        /*05b8*/ 	.short	0x0101
        /*05ba*/ 	.byte	0xff
	.zero		1


	//   ....[76]....
        /*05bc*/ 	.word	0x00001970
        /*05c0*/ 	.word	0x000000ff
        /*05c4*/ 	.word	0x000000c8
        /*05c8*/ 	.short	0x010a
        /*05ca*/ 	.byte	0x05
	.zero		1


	//   ....[77]....
        /*05cc*/ 	.word	0x00001a10
        /*05d0*/ 	.word	0x000000ff
        /*05d4*/ 	.word	0x000000c8
        /*05d8*/ 	.short	0x010a
        /*05da*/ 	.byte	0x21
	.zero		1


	//   ....[78]....
        /*05dc*/ 	.word	0x00001b60
        /*05e0*/ 	.word	0x000000ff
        /*05e4*/ 	.word	0x000000c8
        /*05e8*/ 	.short	0x010a
        /*05ea*/ 	.byte	0x08
	.zero		1


	//   ....[79]....
        /*05ec*/ 	.word	0x00001c70
        /*05f0*/ 	.word	0x000000ff
        /*05f4*/ 	.word	0x000001c8
        /*05f8*/ 	.short	0x0101
        /*05fa*/ 	.byte	0x04
	.zero		1


	//   ....[80]....
        /*05fc*/ 	.word	0x00001c90
        /*0600*/ 	.word	0x000000ff
        /*0604*/ 	.word	0x000000c8
        /*0608*/ 	.short	0x010a
        /*060a*/ 	.byte	0x05
	.zero		1


	//   ....[81]....
        /*060c*/ 	.word	0x00001d10
        /*0610*/ 	.word	0x000000ff
        /*0614*/ 	.word	0x000000c8
        /*0618*/ 	.short	0x010a
        /*061a*/ 	.byte	0x11
	.zero		1


	//   ....[82]....
        /*061c*/ 	.word	0x00001e60
        /*0620*/ 	.word	0x000000ff
        /*0624*/ 	.word	0x000000c8
        /*0628*/ 	.short	0x010a
        /*062a*/ 	.byte	0x08
	.zero		1


	//   ....[83]....
        /*062c*/ 	.word	0x00001fa0
        /*0630*/ 	.word	0x00000002
        /*0634*/ 	.word	0x000001d0
        /*0638*/ 	.short	0x010a
        /*063a*/ 	.byte	0xff
	.zero		1


	//   ....[84]....
        /*063c*/ 	.word	0x00002060
        /*0640*/ 	.word	0x00000002
        /*0644*/ 	.word	0x00000000
        /*0648*/ 	.short	0x0101
        /*064a*/ 	.byte	0xff
	.zero		1


	//   ....[85]....
        /*064c*/ 	.word	0x000025c0
        /*0650*/ 	.word	0x000000ff
        /*0654*/ 	.word	0x00000000
        /*0658*/ 	.short	0x010a
        /*065a*/ 	.byte	0x05
	.zero		1


	//   ....[86]....
        /*065c*/ 	.word	0x00002650
        /*0660*/ 	.word	0x000000ff
        /*0664*/ 	.word	0x00000000
        /*0668*/ 	.short	0x010a
        /*066a*/ 	.byte	0x05
	.zero		1


	//   ....[87]....
        /*066c*/ 	.word	0x000026e0
        /*0670*/ 	.word	0x000000ff
        /*0674*/ 	.word	0x00000000
        /*0678*/ 	.short	0x010a
        /*067a*/ 	.byte	0x05
	.zero		1


	//   ....[88]....
        /*067c*/ 	.word	0x00002770
        /*0680*/ 	.word	0x000000ff
        /*0684*/ 	.word	0x00000000
        /*0688*/ 	.short	0x010a
        /*068a*/ 	.byte	0x05
	.zero		1


	//   ....[89]....
        /*068c*/ 	.word	0x00002800
        /*0690*/ 	.word	0x000000ff
        /*0694*/ 	.word	0x00000000
        /*0698*/ 	.short	0x010a
        /*069a*/ 	.byte	0x05
	.zero		1


	//   ....[90]....
        /*069c*/ 	.word	0x00002890
        /*06a0*/ 	.word	0x000000ff
        /*06a4*/ 	.word	0x00000000
        /*06a8*/ 	.short	0x010a
        /*06aa*/ 	.byte	0x05
	.zero		1


	//   ....[91]....
        /*06ac*/ 	.word	0x00002920
        /*06b0*/ 	.word	0x000000ff
        /*06b4*/ 	.word	0x00000000
        /*06b8*/ 	.short	0x010a
        /*06ba*/ 	.byte	0x05
	.zero		1


	//   ....[92]....
        /*06bc*/ 	.word	0x000029b0
        /*06c0*/ 	.word	0x000000ff
        /*06c4*/ 	.word	0x00000000
        /*06c8*/ 	.short	0x010a
        /*06ca*/ 	.byte	0x05
	.zero		1


	//   ....[93]....
        /*06cc*/ 	.word	0x00002a40
        /*06d0*/ 	.word	0x000000ff
        /*06d4*/ 	.word	0x00000000
        /*06d8*/ 	.short	0x010a
        /*06da*/ 	.byte	0x05
	.zero		1


	//   ....[94]....
        /*06dc*/ 	.word	0x00002ad0
        /*06e0*/ 	.word	0x000000ff
        /*06e4*/ 	.word	0x00000000
        /*06e8*/ 	.short	0x010a
        /*06ea*/ 	.byte	0x05
	.zero		1


	//   ....[95]....
        /*06ec*/ 	.word	0x00002b60
        /*06f0*/ 	.word	0x000000ff
        /*06f4*/ 	.word	0x00000000
        /*06f8*/ 	.short	0x010a
        /*06fa*/ 	.byte	0x05
	.zero		1


	//   ....[96]....
        /*06fc*/ 	.word	0x00002bf0
        /*0700*/ 	.word	0x000000ff
        /*0704*/ 	.word	0x00000000
        /*0708*/ 	.short	0x010a
        /*070a*/ 	.byte	0x05
	.zero		1


	//   ....[97]....
        /*070c*/ 	.word	0x00002c80
        /*0710*/ 	.word	0x000000ff
        /*0714*/ 	.word	0x00000000
        /*0718*/ 	.short	0x010a
        /*071a*/ 	.byte	0x05
	.zero		1


	//   ....[98]....
        /*071c*/ 	.word	0x00002d10
        /*0720*/ 	.word	0x000000ff
        /*0724*/ 	.word	0x00000000
        /*0728*/ 	.short	0x010a
        /*072a*/ 	.byte	0x05
	.zero		1


	//   ....[99]....
        /*072c*/ 	.word	0x00002da0
        /*0730*/ 	.word	0x000000ff
        /*0734*/ 	.word	0x00000000
        /*0738*/ 	.short	0x010a
        /*073a*/ 	.byte	0x05
	.zero		1


	//   ....[100]....
        /*073c*/ 	.word	0x00002e30
        /*0740*/ 	.word	0x000000ff
        /*0744*/ 	.word	0x00000000
        /*0748*/ 	.short	0x010a
        /*074a*/ 	.byte	0x05
	.zero		1


	//   ....[101]....
        /*074c*/ 	.word	0x00002ec0
        /*0750*/ 	.word	0x000000ff
        /*0754*/ 	.word	0x00000000
        /*0758*/ 	.short	0x010a
        /*075a*/ 	.byte	0x05
	.zero		1


	//   ....[102]....
        /*075c*/ 	.word	0x00002f50
        /*0760*/ 	.word	0x000000ff
        /*0764*/ 	.word	0x00000000
        /*0768*/ 	.short	0x010a
        /*076a*/ 	.byte	0x05
	.zero		1


	//   ....[103]....
        /*076c*/ 	.word	0x00002fe0
        /*0770*/ 	.word	0x000000ff
        /*0774*/ 	.word	0x00000000
        /*0778*/ 	.short	0x010a
        /*077a*/ 	.byte	0x05
	.zero		1


	//   ....[104]....
        /*077c*/ 	.word	0x00003070
        /*0780*/ 	.word	0x000000ff
        /*0784*/ 	.word	0x00000000
        /*0788*/ 	.short	0x010a
        /*078a*/ 	.byte	0x05
	.zero		1


	//   ....[105]....
        /*078c*/ 	.word	0x00003100
        /*0790*/ 	.word	0x000000ff
        /*0794*/ 	.word	0x00000000
        /*0798*/ 	.short	0x010a
        /*079a*/ 	.byte	0x05
	.zero		1


	//   ....[106]....
        /*079c*/ 	.word	0x00003190
        /*07a0*/ 	.word	0x000000ff
        /*07a4*/ 	.word	0x00000000
        /*07a8*/ 	.short	0x010a
        /*07aa*/ 	.byte	0x05
	.zero		1


	//   ....[107]....
        /*07ac*/ 	.word	0x00003220
        /*07b0*/ 	.word	0x000000ff
        /*07b4*/ 	.word	0x00000000
        /*07b8*/ 	.short	0x010a
        /*07ba*/ 	.byte	0x05
	.zero		1


	//   ....[108]....
        /*07bc*/ 	.word	0x000032b0
        /*07c0*/ 	.word	0x000000ff
        /*07c4*/ 	.word	0x00000000
        /*07c8*/ 	.short	0x010a
        /*07ca*/ 	.byte	0x05
	.zero		1


	//   ....[109]....
        /*07cc*/ 	.word	0x00003350
        /*07d0*/ 	.word	0x00000000
        /*07d4*/ 	.word	0x00000000
        /*07d8*/ 	.short	0x010a
        /*07da*/ 	.byte	0xff
	.zero		1


	//   ....[110]....
        /*07dc*/ 	.word	0x00003470
        /*07e0*/ 	.word	0x00000000
        /*07e4*/ 	.word	0x00000230
        /*07e8*/ 	.short	0x010a
        /*07ea*/ 	.byte	0xff
	.zero		1


	//   ....[111]....
        /*07ec*/ 	.word	0x000034e0
        /*07f0*/ 	.word	0x00000000
        /*07f4*/ 	.word	0x00000000
        /*07f8*/ 	.short	0x0101
        /*07fa*/ 	.byte	0xff
	.zero		1


	//   ....[112]....
        /*07fc*/ 	.word	0x00003500
        /*0800*/ 	.word	0x000000ff
        /*0804*/ 	.word	0x000001e0
        /*0808*/ 	.short	0x010a
        /*080a*/ 	.byte	0x05
	.zero		1


	//   ....[113]....
        /*080c*/ 	.word	0x00003620
        /*0810*/ 	.word	0x00000000
        /*0814*/ 	.word	0x000001d0
        /*0818*/ 	.short	0x010a
        /*081a*/ 	.byte	0xff
	.zero		1


	//   ....[114]....
        /*081c*/ 	.word	0x00003720
        /*0820*/ 	.word	0x00000000
        /*0824*/ 	.word	0x00000000
        /*0828*/ 	.short	0x0101
        /*082a*/ 	.byte	0xff
	.zero		1


	//   ....[115]....
        /*082c*/ 	.word	0x000037b0
        /*0830*/ 	.word	0x000000ff
        /*0834*/ 	.word	0x000001e0
        /*0838*/ 	.short	0x0106
        /*083a*/ 	.byte	0x05
	.zero		1


	//   ....[116]....
        /*083c*/ 	.word	0x000037d0
        /*0840*/ 	.word	0x000000ff
        /*0844*/ 	.word	0x000001e0
        /*0848*/ 	.short	0x010a
        /*084a*/ 	.byte	0x05
	.zero		1


	//   ....[117]....
        /*084c*/ 	.word	0x00003860
        /*0850*/ 	.word	0x000000ff
        /*0854*/ 	.word	0x000001e0
        /*0858*/ 	.short	0x0106
        /*085a*/ 	.byte	0x04
	.zero		1


	//   ....[118]....
        /*085c*/ 	.word	0x000038a0
        /*0860*/ 	.word	0x00000000
        /*0864*/ 	.word	0x000001e0
        /*0868*/ 	.short	0x010a
        /*086a*/ 	.byte	0xff
	.zero		1


	//   ....[119]....
        /*086c*/ 	.word	0x00003d80
        /*0870*/ 	.word	0x00000000
        /*0874*/ 	.word	0x000001d0
        /*0878*/ 	.short	0x010a
        /*087a*/ 	.byte	0xff
	.zero		1


	//   ....[120]....
        /*087c*/ 	.word	0x00003e80
        /*0880*/ 	.word	0x00000003
        /*0884*/ 	.word	0x00000000
        /*0888*/ 	.short	0x0101
        /*088a*/ 	.byte	0xff
	.zero		1


	//   ....[121]....
        /*088c*/ 	.word	0x00003e90
        /*0890*/ 	.word	0x000000ff
        /*0894*/ 	.word	0x00000000
        /*0898*/ 	.short	0x010a
        /*089a*/ 	.byte	0x05
	.zero		1


	//   ....[122]....
        /*089c*/ 	.word	0x00003eb0
        /*08a0*/ 	.word	0x000000ff
        /*08a4*/ 	.word	0x00000210
        /*08a8*/ 	.short	0x010a
        /*08aa*/ 	.byte	0x0e
	.zero		1


	//   ....[123]....
        /*08ac*/ 	.word	0x00003fe0
        /*08b0*/ 	.word	0x000000ff
        /*08b4*/ 	.word	0x00000000
        /*08b8*/ 	.short	0x010a
        /*08ba*/ 	.byte	0x07
	.zero		1


	//   ....[124]....
        /*08bc*/ 	.word	0x000040f0
        /*08c0*/ 	.word	0x000000ff
        /*08c4*/ 	.word	0x00000000
        /*08c8*/ 	.short	0x010a
        /*08ca*/ 	.byte	0x13
	.zero		1


	//   ....[125]....
        /*08cc*/ 	.word	0x000042c0
        /*08d0*/ 	.word	0x000000ff
        /*08d4*/ 	.word	0x00000000
        /*08d8*/ 	.short	0x010a
        /*08da*/ 	.byte	0x05
	.zero		1


	//   ....[126]....
        /*08dc*/ 	.word	0x00004350
        /*08e0*/ 	.word	0x000000ff
        /*08e4*/ 	.word	0x00000000
        /*08e8*/ 	.short	0x010a
        /*08ea*/ 	.byte	0x05
	.zero		1


	//   ....[127]....
        /*08ec*/ 	.word	0x000043e0
        /*08f0*/ 	.word	0x000000ff
        /*08f4*/ 	.word	0x00000000
        /*08f8*/ 	.short	0x010a
        /*08fa*/ 	.byte	0x05
	.zero		1


	//   ....[128]....
        /*08fc*/ 	.word	0x00004470
        /*0900*/ 	.word	0x000000ff
        /*0904*/ 	.word	0x00000000
        /*0908*/ 	.short	0x010a
        /*090a*/ 	.byte	0x06
	.zero		1


	//   ....[129]....
        /*090c*/ 	.word	0x000048e0
        /*0910*/ 	.word	0x00000000
        /*0914*/ 	.word	0x000001d0
        /*0918*/ 	.short	0x010a
        /*091a*/ 	.byte	0xff
	.zero		1


	//   ....[130]....
        /*091c*/ 	.word	0x000049a0
        /*0920*/ 	.word	0x00000000
        /*0924*/ 	.word	0x00000000
        /*0928*/ 	.short	0x0101
        /*092a*/ 	.byte	0xff
	.zero		1


	//   ....[131]....
        /*092c*/ 	.word	0x00004cc0
        /*0930*/ 	.word	0x000000ff
        /*0934*/ 	.word	0x000001c8
        /*0938*/ 	.short	0x010a
        /*093a*/ 	.byte	0x07
	.zero		1


	//   ....[132]....
        /*093c*/ 	.word	0x00004eb0
        /*0940*/ 	.word	0x000000ff
        /*0944*/ 	.word	0x000001a8
        /*0948*/ 	.short	0x010a
        /*094a*/ 	.byte	0x07
	.zero		1


	//   ....[133]....
        /*094c*/ 	.word	0x00005030
        /*0950*/ 	.word	0x000000ff
        /*0954*/ 	.word	0x00000190
        /*0958*/ 	.short	0x010b
        /*095a*/ 	.byte	0x07
	.zero		1


	//   ....[134]....
        /*095c*/ 	.word	0x00005040
        /*0960*/ 	.word	0x000000ff
        /*0964*/ 	.word	0x00000000
        /*0968*/ 	.short	0x0101
        /*096a*/ 	.byte	0x08
	.zero		1


	//   ....[135]....
        /*096c*/ 	.word	0x00005050
        /*0970*/ 	.word	0x000000ff
        /*0974*/ 	.word	0x000001b0
        /*0978*/ 	.short	0x010a
        /*097a*/ 	.byte	0x07
	.zero		1


	//   ....[136]....
        /*097c*/ 	.word	0x000051d0
        /*0980*/ 	.word	0x000000ff
        /*0984*/ 	.word	0x00000198
        /*0988*/ 	.short	0x010b
        /*098a*/ 	.byte	0x07
	.zero		1


	//   ....[137]....
        /*098c*/ 	.word	0x00005210
        /*0990*/ 	.word	0x000000ff
        /*0994*/ 	.word	0x00000000
        /*0998*/ 	.short	0x0101
        /*099a*/ 	.byte	0x08
	.zero		1


	//   ....[138]....
        /*099c*/ 	.word	0x00005250
        /*09a0*/ 	.word	0x000000ff
        /*09a4*/ 	.word	0x000001b8
        /*09a8*/ 	.short	0x010a
        /*09aa*/ 	.byte	0x07
	.zero		1


	//   ....[139]....
        /*09ac*/ 	.word	0x00005490
        /*09b0*/ 	.word	0x000000ff
        /*09b4*/ 	.word	0x000001a0
        /*09b8*/ 	.short	0x010b
        /*09ba*/ 	.byte	0x07
	.zero		1


	//   ....[140]....
        /*09bc*/ 	.word	0x000054b0
        /*09c0*/ 	.word	0x000000ff
        /*09c4*/ 	.word	0x00000000
        /*09c8*/ 	.short	0x0101
        /*09ca*/ 	.byte	0x0d
	.zero		1


	//   ....[141]....
        /*09cc*/ 	.word	0x000054e0
        /*09d0*/ 	.word	0x000000ff
        /*09d4*/ 	.word	0x000001a8
        /*09d8*/ 	.short	0x010a
        /*09da*/ 	.byte	0x07
	.zero		1


	//   ....[142]....
        /*09dc*/ 	.word	0x00005500
        /*09e0*/ 	.word	0x000000ff
        /*09e4*/ 	.word	0x000001b0
        /*09e8*/ 	.short	0x010a
        /*09ea*/ 	.byte	0x07
	.zero		1


	//   ....[143]....
        /*09ec*/ 	.word	0x00005540
        /*09f0*/ 	.word	0x00000000
        /*09f4*/ 	.word	0x000001b8
        /*09f8*/ 	.short	0x010a
        /*09fa*/ 	.byte	0xff
	.zero		1


	//   ....[144]....
        /*09fc*/ 	.word	0x000058a0
        /*0a00*/ 	.word	0x00000000
        /*0a04*/ 	.word	0x000001d0
        /*0a08*/ 	.short	0x010a
        /*0a0a*/ 	.byte	0xff
	.zero		1


	//   ....[145]....
        /*0a0c*/ 	.word	0x000059b0
        /*0a10*/ 	.word	0x00000000
        /*0a14*/ 	.word	0x00000000
        /*0a18*/ 	.short	0x0101
        /*0a1a*/ 	.byte	0xff
	.zero		1


	//   ....[146]....
        /*0a1c*/ 	.word	0x00006430
        /*0a20*/ 	.word	0x000000ff
        /*0a24*/ 	.word	0x00000190
        /*0a28*/ 	.short	0x010a
        /*0a2a*/ 	.byte	0x30
	.zero		1


	//   ....[147]....
        /*0a2c*/ 	.word	0x00006470
        /*0a30*/ 	.word	0x00000040
        /*0a34*/ 	.word	0x000001f0
        /*0a38*/ 	.short	0x010a
        /*0a3a*/ 	.byte	0xff
	.zero		1


	//   ....[148]....
        /*0a3c*/ 	.word	0x000065d0
        /*0a40*/ 	.word	0x000000ff
        /*0a44*/ 	.word	0x00000190
        /*0a48*/ 	.short	0x010a
        /*0a4a*/ 	.byte	0x30
	.zero		1


	//   ....[149]....
        /*0a4c*/ 	.word	0x000066d0
        /*0a50*/ 	.word	0x00000040
        /*0a54*/ 	.word	0x000001f0
        /*0a58*/ 	.short	0x010a
        /*0a5a*/ 	.byte	0xff
	.zero		1


	//   ....[150]....
        /*0a5c*/ 	.word	0x000071e0
        /*0a60*/ 	.word	0x00000000
        /*0a64*/ 	.word	0x00000000
        /*0a68*/ 	.short	0x0101
        /*0a6a*/ 	.byte	0xff
	.zero		1


	//   ....[151]....
        /*0a6c*/ 	.word	0x000071f0
        /*0a70*/ 	.word	0x00000002
        /*0a74*/ 	.word	0x00000190
        /*0a78*/ 	.short	0x010a
        /*0a7a*/ 	.byte	0xff
	.zero		1


	//   ....[152]....
        /*0a7c*/ 	.word	0x000072c0
        /*0a80*/ 	.word	0x00000002
        /*0a84*/ 	.word	0x00000190
        /*0a88*/ 	.short	0x010a
        /*0a8a*/ 	.byte	0xff
	.zero		1


	//   ....[153]....
        /*0a8c*/ 	.word	0x00007e60
        /*0a90*/ 	.word	0x00000000
        /*0a94*/ 	.word	0x00000000
        /*0a98*/ 	.short	0x0101
        /*0a9a*/ 	.byte	0xff
	.zero		1


	//   ....[154]....
        /*0a9c*/ 	.word	0x00007e70
        /*0aa0*/ 	.word	0x00000004
        /*0aa4*/ 	.word	0x00000190
        /*0aa8*/ 	.short	0x010a
        /*0aaa*/ 	.byte	0xff
	.zero		1


	//   ....[155]....
        /*0aac*/ 	.word	0x00007f40
        /*0ab0*/ 	.word	0x00000004
        /*0ab4*/ 	.word	0x00000190
        /*0ab8*/ 	.short	0x010a
        /*0aba*/ 	.byte	0xff
	.zero		1


	//   ....[156]....
        /*0abc*/ 	.word	0x00008360
        /*0ac0*/ 	.word	0x000000ff
        /*0ac4*/ 	.word	0x00000000
        /*0ac8*/ 	.short	0x0101
        /*0aca*/ 	.byte	0x05
	.zero		1


	//   ....[157]....
        /*0acc*/ 	.word	0x00008b30
        /*0ad0*/ 	.word	0x00000000
        /*0ad4*/ 	.word	0x00000000
        /*0ad8*/ 	.short	0x0101
        /*0ada*/ 	.byte	0xff
	.zero		1


	//   ....[158]....
        /*0adc*/ 	.word	0x00008da0
        /*0ae0*/ 	.word	0x000000ff
        /*0ae4*/ 	.word	0x00000000
        /*0ae8*/ 	.short	0x0101
        /*0aea*/ 	.byte	0x04
	.zero		1


	//   ....[159]....
        /*0aec*/ 	.word	0x00008dc0
        /*0af0*/ 	.word	0x00000002
        /*0af4*/ 	.word	0x00000240
        /*0af8*/ 	.short	0x010a
        /*0afa*/ 	.byte	0xff
	.zero		1


	//   ....[160]....
        /*0afc*/ 	.word	0x00008e20
        /*0b00*/ 	.word	0x00000002
        /*0b04*/ 	.word	0x000000c8
        /*0b08*/ 	.short	0x010a
        /*0b0a*/ 	.byte	0xff
	.zero		1


	//   ....[161]....
        /*0b0c*/ 	.word	0x00008e80
        /*0b10*/ 	.word	0x00000002
        /*0b14*/ 	.word	0x000000c8
        /*0b18*/ 	.short	0x010a
        /*0b1a*/ 	.byte	0xff
	.zero		1


	//   ....[162]....
        /*0b1c*/ 	.word	0x00008ed0
        /*0b20*/ 	.word	0x00000002
        /*0b24*/ 	.word	0x000001d0
        /*0b28*/ 	.short	0x010a
        /*0b2a*/ 	.byte	0xff
	.zero		1


	//   ....[163]....
        /*0b2c*/ 	.word	0x00008f30
        /*0b30*/ 	.word	0x00000000
        /*0b34*/ 	.word	0x00000000
        /*0b38*/ 	.short	0x010a
        /*0b3a*/ 	.byte	0xff
	.zero		1


	//   ....[164]....
        /*0b3c*/ 	.word	0x00008f90
        /*0b40*/ 	.word	0x00000000
        /*0b44*/ 	.word	0x00000000
        /*0b48*/ 	.short	0x010a
        /*0b4a*/ 	.byte	0xff
	.zero		1


	//   ....[165]....
        /*0b4c*/ 	.word	0x00008ff0
        /*0b50*/ 	.word	0x00000000
        /*0b54*/ 	.word	0x00000000
        /*0b58*/ 	.short	0x010a
        /*0b5a*/ 	.byte	0xff
	.zero		1


	//   ....[166]....
        /*0b5c*/ 	.word	0x00009050
        /*0b60*/ 	.word	0x00000000
        /*0b64*/ 	.word	0x00000000
        /*0b68*/ 	.short	0x010a
        /*0b6a*/ 	.byte	0xff
	.zero		1


	//   ....[167]....
        /*0b6c*/ 	.word	0x000090b0
        /*0b70*/ 	.word	0x00000000
        /*0b74*/ 	.word	0x00000000
        /*0b78*/ 	.short	0x010a
        /*0b7a*/ 	.byte	0xff
	.zero		1


	//   ....[168]....
        /*0b7c*/ 	.word	0x00009110
        /*0b80*/ 	.word	0x00000000
        /*0b84*/ 	.word	0x00000000
        /*0b88*/ 	.short	0x010a
        /*0b8a*/ 	.byte	0xff
	.zero		1


	//   ....[169]....
        /*0b8c*/ 	.word	0x00009170
        /*0b90*/ 	.word	0x00000000
        /*0b94*/ 	.word	0x00000000
        /*0b98*/ 	.short	0x010a
        /*0b9a*/ 	.byte	0xff
	.zero		1


	//   ....[170]....
        /*0b9c*/ 	.word	0x000091d0
        /*0ba0*/ 	.word	0x00000000
        /*0ba4*/ 	.word	0x00000000
        /*0ba8*/ 	.short	0x010a
        /*0baa*/ 	.byte	0xff
	.zero		1


	//   ....[171]....
        /*0bac*/ 	.word	0x00009230
        /*0bb0*/ 	.word	0x00000000
        /*0bb4*/ 	.word	0x00000000
        /*0bb8*/ 	.short	0x010a
        /*0bba*/ 	.byte	0xff
	.zero		1


	//   ....[172]....
        /*0bbc*/ 	.word	0x00009290
        /*0bc0*/ 	.word	0x00000000
        /*0bc4*/ 	.word	0x00000000
        /*0bc8*/ 	.short	0x010a
        /*0bca*/ 	.byte	0xff
	.zero		1


	//   ....[173]....
        /*0bcc*/ 	.word	0x000092f0
        /*0bd0*/ 	.word	0x00000000
        /*0bd4*/ 	.word	0x00000000
        /*0bd8*/ 	.short	0x010a
        /*0bda*/ 	.byte	0xff
	.zero		1


	//   ....[174]....
        /*0bdc*/ 	.word	0x00009350
        /*0be0*/ 	.word	0x00000000
        /*0be4*/ 	.word	0x00000000
        /*0be8*/ 	.short	0x010a
        /*0bea*/ 	.byte	0xff
	.zero		1


	//   ....[175]....
        /*0bec*/ 	.word	0x000093b0
        /*0bf0*/ 	.word	0x00000000
        /*0bf4*/ 	.word	0x00000000
        /*0bf8*/ 	.short	0x010a
        /*0bfa*/ 	.byte	0xff
	.zero		1


	//   ....[176]....
        /*0bfc*/ 	.word	0x00009410
        /*0c00*/ 	.word	0x00000000
        /*0c04*/ 	.word	0x00000000
        /*0c08*/ 	.short	0x010a
        /*0c0a*/ 	.byte	0xff
	.zero		1


	//   ....[177]....
        /*0c0c*/ 	.word	0x00009470
        /*0c10*/ 	.word	0x00000000
        /*0c14*/ 	.word	0x00000000
        /*0c18*/ 	.short	0x010a
        /*0c1a*/ 	.byte	0xff
	.zero		1


	//   ....[178]....
        /*0c1c*/ 	.word	0x000094d0
        /*0c20*/ 	.word	0x00000000
        /*0c24*/ 	.word	0x00000000
        /*0c28*/ 	.short	0x010a
        /*0c2a*/ 	.byte	0xff
	.zero		1


	//   ....[179]....
        /*0c2c*/ 	.word	0x00009530
        /*0c30*/ 	.word	0x00000000
        /*0c34*/ 	.word	0x00000000
        /*0c38*/ 	.short	0x010a
        /*0c3a*/ 	.byte	0xff
	.zero		1


	//   ....[180]....
        /*0c3c*/ 	.word	0x00009590
        /*0c40*/ 	.word	0x00000000
        /*0c44*/ 	.word	0x00000000
        /*0c48*/ 	.short	0x010a
        /*0c4a*/ 	.byte	0xff
	.zero		1


	//   ....[181]....
        /*0c4c*/ 	.word	0x000095f0
        /*0c50*/ 	.word	0x00000000
        /*0c54*/ 	.word	0x00000000
        /*0c58*/ 	.short	0x010a
        /*0c5a*/ 	.byte	0xff
	.zero		1


	//   ....[182]....
        /*0c5c*/ 	.word	0x00009650
        /*0c60*/ 	.word	0x00000000
        /*0c64*/ 	.word	0x00000000
        /*0c68*/ 	.short	0x010a
        /*0c6a*/ 	.byte	0xff
	.zero		1


	//   ....[183]....
        /*0c6c*/ 	.word	0x000096b0
        /*0c70*/ 	.word	0x00000000
        /*0c74*/ 	.word	0x00000000
        /*0c78*/ 	.short	0x010a
        /*0c7a*/ 	.byte	0xff
	.zero		1


	//   ....[184]....
        /*0c7c*/ 	.word	0x00009710
        /*0c80*/ 	.word	0x00000000
        /*0c84*/ 	.word	0x00000000
        /*0c88*/ 	.short	0x010a
        /*0c8a*/ 	.byte	0xff
	.zero		1


	//   ....[185]....
        /*0c8c*/ 	.word	0x00009770
        /*0c90*/ 	.word	0x00000000
        /*0c94*/ 	.word	0x00000000
        /*0c98*/ 	.short	0x010a
        /*0c9a*/ 	.byte	0xff
	.zero		1


	//   ....[186]....
        /*0c9c*/ 	.word	0x000097d0
        /*0ca0*/ 	.word	0x00000000
        /*0ca4*/ 	.word	0x00000000
        /*0ca8*/ 	.short	0x010a
        /*0caa*/ 	.byte	0xff
	.zero		1


	//   ....[187]....
        /*0cac*/ 	.word	0x00009820
        /*0cb0*/ 	.word	0x00000000
        /*0cb4*/ 	.word	0x00000230
        /*0cb8*/ 	.short	0x010a
        /*0cba*/ 	.byte	0xff
	.zero		1


	//   ....[188]....
        /*0cbc*/ 	.word	0x00009880
        /*0cc0*/ 	.word	0x00000000
        /*0cc4*/ 	.word	0x000001e0
        /*0cc8*/ 	.short	0x010a
        /*0cca*/ 	.byte	0xff
	.zero		1


	//   ....[189]....
        /*0ccc*/ 	.word	0x000098d0
        /*0cd0*/ 	.word	0x00000000
        /*0cd4*/ 	.word	0x000001d0
        /*0cd8*/ 	.short	0x010a
        /*0cda*/ 	.byte	0xff
	.zero		1


	//   ....[190]....
        /*0cdc*/ 	.word	0x00009930
        /*0ce0*/ 	.word	0x00000000
        /*0ce4*/ 	.word	0x000001e0
        /*0ce8*/ 	.short	0x010a
        /*0cea*/ 	.byte	0xff
	.zero		1


	//   ....[191]....
        /*0cec*/ 	.word	0x00009980
        /*0cf0*/ 	.word	0x00000000
        /*0cf4*/ 	.word	0x000001d0
        /*0cf8*/ 	.short	0x010a
        /*0cfa*/ 	.byte	0xff
	.zero		1


	//   ....[192]....
        /*0cfc*/ 	.word	0x000099e0
        /*0d00*/ 	.word	0x00000002
        /*0d04*/ 	.word	0x00000210
        /*0d08*/ 	.short	0x010a
        /*0d0a*/ 	.byte	0xff
	.zero		1


	//   ....[193]....
        /*0d0c*/ 	.word	0x00009a40
        /*0d10*/ 	.word	0x00000000
        /*0d14*/ 	.word	0x00000000
        /*0d18*/ 	.short	0x010a
        /*0d1a*/ 	.byte	0xff
	.zero		1


	//   ....[194]....
        /*0d1c*/ 	.word	0x00009aa0
        /*0d20*/ 	.word	0x00000000
        /*0d24*/ 	.word	0x00000000
        /*0d28*/ 	.short	0x010a
        /*0d2a*/ 	.byte	0xff
	.zero		1


	//   ....[195]....
        /*0d2c*/ 	.word	0x00009b00
        /*0d30*/ 	.word	0x00000000
        /*0d34*/ 	.word	0x00000000
        /*0d38*/ 	.short	0x010a
        /*0d3a*/ 	.byte	0xff
	.zero		1


	//   ....[196]....
        /*0d3c*/ 	.word	0x00009b60
        /*0d40*/ 	.word	0x00000000
        /*0d44*/ 	.word	0x00000000
        /*0d48*/ 	.short	0x010a
        /*0d4a*/ 	.byte	0xff
	.zero		1


	//   ....[197]....
        /*0d4c*/ 	.word	0x00009bc0
        /*0d50*/ 	.word	0x00000000
        /*0d54*/ 	.word	0x00000000
        /*0d58*/ 	.short	0x010a
        /*0d5a*/ 	.byte	0xff
	.zero		1


	//   ....[198]....
        /*0d5c*/ 	.word	0x00009c10
        /*0d60*/ 	.word	0x00000000
        /*0d64*/ 	.word	0x000001d0
        /*0d68*/ 	.short	0x010a
        /*0d6a*/ 	.byte	0xff
	.zero		1


	//   ....[199]....
        /*0d6c*/ 	.word	0x00009c70
        /*0d70*/ 	.word	0x00000000
        /*0d74*/ 	.word	0x000001c8
        /*0d78*/ 	.short	0x010a
        /*0d7a*/ 	.byte	0xff
	.zero		1


	//   ....[200]....
        /*0d7c*/ 	.word	0x00009cd0
        /*0d80*/ 	.word	0x00000000
        /*0d84*/ 	.word	0x000001a8
        /*0d88*/ 	.short	0x010a
        /*0d8a*/ 	.byte	0xff
	.zero		1


	//   ....[201]....
        /*0d8c*/ 	.word	0x00009d30
        /*0d90*/ 	.word	0x00000000
        /*0d94*/ 	.word	0x000001b0
        /*0d98*/ 	.short	0x010a
        /*0d9a*/ 	.byte	0xff
	.zero		1


	//   ....[202]....
        /*0d9c*/ 	.word	0x00009d90
        /*0da0*/ 	.word	0x00000000
        /*0da4*/ 	.word	0x000001b8
        /*0da8*/ 	.short	0x010a
        /*0daa*/ 	.byte	0xff
	.zero		1


	//   ....[203]....
        /*0dac*/ 	.word	0x00009df0
        /*0db0*/ 	.word	0x00000000
        /*0db4*/ 	.word	0x000001a8
        /*0db8*/ 	.short	0x010a
        /*0dba*/ 	.byte	0xff
	.zero		1


	//   ....[204]....
        /*0dbc*/ 	.word	0x00009e50
        /*0dc0*/ 	.word	0x00000000
        /*0dc4*/ 	.word	0x000001b0
        /*0dc8*/ 	.short	0x010a
        /*0dca*/ 	.byte	0xff
	.zero		1


	//   ....[205]....
        /*0dcc*/ 	.word	0x00009ea0
        /*0dd0*/ 	.word	0x00000000
        /*0dd4*/ 	.word	0x000001d0
        /*0dd8*/ 	.short	0x010a
        /*0dda*/ 	.byte	0xff
	.zero		1


	//   ....[206]....
        /*0ddc*/ 	.word	0x00009f00
        /*0de0*/ 	.word	0x00000000
        /*0de4*/ 	.word	0x00000190
        /*0de8*/ 	.short	0x010a
        /*0dea*/ 	.byte	0xff
	.zero		1


	//   ....[207]....
        /*0dec*/ 	.word	0x00009f50
        /*0df0*/ 	.word	0x00000040
        /*0df4*/ 	.word	0x000001f0
        /*0df8*/ 	.short	0x010a
        /*0dfa*/ 	.byte	0xff
	.zero		1


	//   ....[208]....
        /*0dfc*/ 	.word	0x00009fa0
        /*0e00*/ 	.word	0x00000002
        /*0e04*/ 	.word	0x00000190
        /*0e08*/ 	.short	0x010a
        /*0e0a*/ 	.byte	0xff
	.zero		1


	//   ....[209]....
        /*0e0c*/ 	.word	0x00009ff0
        /*0e10*/ 	.word	0x00000004
        /*0e14*/ 	.word	0x00000190
        /*0e18*/ 	.short	0x010a
        /*0e1a*/ 	.byte	0xff
	.zero		1


	//----- nvinfo : EIATTR_NUM_MBARRIERS
	.align		4
.L_47:
        /*0e1c*/ 	.byte	0x03, 0x38
        /*0e1e*/ 	.short	0x004a


	//----- nvinfo : EIATTR_EXIT_INSTR_OFFSETS
	.align		4
        /*0e20*/ 	.byte	0x04, 0x1c
        /*0e22*/ 	.short	(.L_49 - .L_48)


	//   ....[0]....
.L_48:
        /*0e24*/ 	.word	0x00003380


	//   ....[1]....
        /*0e28*/ 	.word	0x00003870


	//   ....[2]....
        /*0e2c*/ 	.word	0x000038d0


	//   ....[3]....
        /*0e30*/ 	.word	0x000046d0


	//   ....[4]....
        /*0e34*/ 	.word	0x00005570


	//   ....[5]....
        /*0e38*/ 	.word	0x000055b0


	//   ....[6]....
        /*0e3c*/ 	.word	0x00008c90


	//   ....[7]....
        /*0e40*/ 	.word	0x00008d10


	//   ....[8]....
        /*0e44*/ 	.word	0x00008d40


	//   ....[9]....
        /*0e48*/ 	.word	0x00008db0


	//----- nvinfo : EIATTR_MAX_THREADS
	.align		4
.L_49:
        /*0e4c*/ 	.byte	0x04, 0x05
        /*0e4e*/ 	.short	(.L_51 - .L_50)
.L_50:
        /*0e50*/ 	.word	0x00000100
        /*0e54*/ 	.word	0x00000001
        /*0e58*/ 	.word	0x00000001


	//----- nvinfo : EIATTR_CRS_STACK_SIZE
	.align		4
.L_51:
        /*0e5c*/ 	.byte	0x04, 0x1e
        /*0e5e*/ 	.short	(.L_53 - .L_52)
.L_52:
        /*0e60*/ 	.word	0x00000000


	//----- nvinfo : EIATTR_CBANK_PARAM_SIZE
	.align		4
.L_53:
        /*0e64*/ 	.byte	0x03, 0x19
        /*0e66*/ 	.short	0x0800


	//----- nvinfo : EIATTR_PARAM_CBANK
	.align		4
        /*0e68*/ 	.byte	0x04, 0x0a
        /*0e6a*/ 	.short	(.L_55 - .L_54)
	.align		4
.L_54:
        /*0e6c*/ 	.word	index@(.nv.constant0._ZN7cutlass13device_kernelINS_4gemm6kernel13GemmUniversalIN4cute5tupleIJiiiiEEENS1_10collective13CollectiveMmaINS1_35MainloopSm100TmaUmmaWarpSpecializedILi25ELi2ELi4ENS5_IJNS4_1CILi1EEESB_SB_EEEEENS5_IJNSA_ILi64EEENSA_ILi192EEENSA_ILi16EEEEEENS_10bfloat16_tENS5_IJlSB_lEEESI_SJ_NS4_8TiledMMAINS4_8MMA_AtomIJNS4_20SM100_MMA_F16BF16_SSISI_SI_fLi64ELi192ELNS4_4UMMA5MajorE0ELSO_0ELNSN_7ScaleInE0ELSP_0EEEEEENS4_6LayoutISC_NS5_IJNSA_ILi0EEEST_ST_EEEEENS5_IJNS4_10UnderscoreESW_SW_EEEEENS4_13SM90_TMA_LOADENS4_14ComposedLayoutINS4_7SwizzleILi1ELi4ELi3EEENS4_18smem_ptr_flag_bitsILi16EEENSS_INS5_IJNSA_ILi8EEESG_EEENS5_IJSG_SB_EEEEEEEvNS4_8identityESZ_S19_vS1A_EENS_8epilogue10collective18CollectiveEpilogueINS1C_23Sm100TmaWarpSpecializedILi3ELi2ELi32ELb1ELb0EEEJSH_NS5_IJNSS_ISE_SB_EES1H_EEESI_SJ_SI_SJ_NS1C_6fusion15FusionCallbacksIS1G_NS1J_17LinearCombinationISI_fSI_fLNS_15FloatRoundStyleE2EEESH_S1I_JEEENS4_5SM1004TMEM4LOAD26SM100_TMEM_LOAD_16dp256b8xESZ_NS10_INS11_ILi3ELi4ELi3EEES14_NSS_INS5_IJS15_SE_EEENS5_IJSE_SB_EEEEEEENS4_17SM75_U32x4_LDSM_NENS4_14SM90_TMA_STOREES1X_NS4_17SM90_U32x4_STSM_NENS4_39AutoVectorizingCopyWithAssumedAlignmentILi128EEEEEEvvEEEEvNT_6ParamsE)
        /*0e70*/ 	.short	0x0380
        /*0e72*/ 	.short	0x0800


	//----- nvinfo : EIATTR_SW_WAR
	.align		4
.L_55:
        /*0e74*/ 	.byte	0x04, 0x36
        /*0e76*/ 	.short	(.L_57 - .L_56)
.L_56:
        /*0e78*/ 	.word	0x00000008
.L_57:


//--------------------- .nv.callgraph             --------------------------
	.section	.nv.callgraph,"",@"SHT_CUDA_CALLGRAPH"
	.align	4
	.sectionentsize	8
	.align		4
        /*0000*/ 	.word	0x00000000
	.align		4
        /*0004*/ 	.word	0xffffffff
	.align		4
        /*0008*/ 	.word	index@(_ZN7cutlass13device_kernelINS_4gemm6kernel13GemmUniversalIN4cute5tupleIJiiiiEEENS1_10collective13CollectiveMmaINS1_35MainloopSm100TmaUmmaWarpSpecializedILi25ELi2ELi4ENS5_IJNS4_1CILi1EEESB_SB_EEEEENS5_IJNSA_ILi64EEENSA_ILi192EEENSA_ILi16EEEEEENS_10bfloat16_tENS5_IJlSB_lEEESI_SJ_NS4_8TiledMMAINS4_8MMA_AtomIJNS4_20SM100_MMA_F16BF16_SSISI_SI_fLi64ELi192ELNS4_4UMMA5MajorE0ELSO_0ELNSN_7ScaleInE0ELSP_0EEEEEENS4_6LayoutISC_NS5_IJNSA_ILi0EEEST_ST_EEEEENS5_IJNS4_10UnderscoreESW_SW_EEEEENS4_13SM90_TMA_LOADENS4_14ComposedLayoutINS4_7SwizzleILi1ELi4ELi3EEENS4_18smem_ptr_flag_bitsILi16EEENSS_INS5_IJNSA_ILi8EEESG_EEENS5_IJSG_SB_EEEEEEEvNS4_8identityESZ_S19_vS1A_EENS_8epilogue10collective18CollectiveEpilogueINS1C_23Sm100TmaWarpSpecializedILi3ELi2ELi32ELb1ELb0EEEJSH_NS5_IJNSS_ISE_SB_EES1H_EEESI_SJ_SI_SJ_NS1C_6fusion15FusionCallbacksIS1G_NS1J_17LinearCombinationISI_fSI_fLNS_15FloatRoundStyleE2EEESH_S1I_JEEENS4_5SM1004TMEM4LOAD26SM100_TMEM_LOAD_16dp256b8xESZ_NS10_INS11_ILi3ELi4ELi3EEES14_NSS_INS5_IJS15_SE_EEENS5_IJSE_SB_EEEEEEENS4_17SM75_U32x4_LDSM_NENS4_14SM90_TMA_STOREES1X_NS4_17SM90_U32x4_STSM_NENS4_39AutoVectorizingCopyWithAssumedAlignmentILi128EEEEEEvvEEEEvNT_6ParamsE)
	.align		4
        /*000c*/ 	.word	index@(__assertfail)
	.align		4
        /*0010*/ 	.word	0x00000000
	.align		4
        /*0014*/ 	.word	0xfffffffe
	.align		4
        /*0018*/ 	.word	0x00000000
	.align		4
        /*001c*/ 	.word	0xfffffffd
	.align		4
        /*0020*/ 	.word	0x00000000
	.align		4
        /*0024*/ 	.word	0xfffffffc


//--------------------- .nv.constant4             --------------------------
	.section	.nv.constant4,"a",@progbits
	.align	8
	.align		8
.nv.constant4:
        /*0000*/ 	.dword	__assertfail
	.align		8
        /*0008*/ 	.dword	__unnamed_1
	.align		8
        /*0010*/ 	.dword	__unnamed_2
	.align		8
        /*0018*/ 	.dword	_ZN39_INTERNAL_e4f5198f_4_k_cu_a33b7566_91474cuda3std3__45__cpo5beginE
	.align		8
        /*0020*/ 	.dword	_ZN39_INTERNAL_e4f5198f_4_k_cu_a33b7566_91474cuda3std3__45__cpo3endE
	.align		8
        /*0028*/ 	.dword	_ZN39_INTERNAL_e4f5198f_4_k_cu_a33b7566_91474cuda3std3__45__cpo6cbeginE
	.align		8
        /*0030*/ 	.dword	_ZN39_INTERNAL_e4f5198f_4_k_cu_a33b7566_91474cuda3std3__45__cpo4cendE
	.align		8
        /*0038*/ 	.dword	_ZN39_INTERNAL_e4f5198f_4_k_cu_a33b7566_91474cuda3std3__441_GLOBAL__N__e4f5198f_4_k_cu_a33b7566_91476ignoreE
	.align		8
        /*0040*/ 	.dword	_ZN39_INTERNAL_e4f5198f_4_k_cu_a33b7566_91474cuda3std3__419piecewise_constructE
	.align		8
        /*0048*/ 	.dword	_ZN39_INTERNAL_e4f5198f_4_k_cu_a33b7566_91474cuda3std3__48in_placeE
	.align		8
        /*0050*/ 	.dword	_ZN39_INTERNAL_e4f5198f_4_k_cu_a33b7566_91474cuda3std6ranges3__45__cpo4swapE
	.align		8
        /*0058*/ 	.dword	_ZN39_INTERNAL_e4f5198f_4_k_cu_a33b7566_91474cuda3std6ranges3__45__cpo9iter_moveE
	.align		8
        /*0060*/ 	.dword	_ZN39_INTERNAL_e4f5198f_4_k_cu_a33b7566_91474cute7productE
	.align		8
        /*0068*/ 	.dword	_ZN39_INTERNAL_e4f5198f_4_k_cu_a33b7566_91474cute1_E
	.align		8
        /*0070*/ 	.dword	$str$25
	.align		8
        /*0078*/ 	.dword	$str$26
	.align		8
        /*0080*/ 	.dword	$str$27
	.align		8
        /*0088*/ 	.dword	$str$28


//--------------------- .text._ZN7cutlass13device_kernelINS_4gemm6kernel13GemmUniversalIN4cute5tupleIJiiiiEEENS1_10collective13CollectiveMmaINS1_35MainloopSm100TmaUmmaWarpSpecializedILi25ELi2ELi4ENS5_IJNS4_1CILi1EEESB_SB_EEEEENS5_IJNSA_ILi64EEENSA_ILi192EEENSA_ILi16EEEEEENS_10bfloat16_tENS5_IJlSB_lEEESI_SJ_NS4_8TiledMMAINS4_8MMA_AtomIJNS4_20SM100_MMA_F16BF16_SSISI_SI_fLi64ELi192ELNS4_4UMMA5MajorE0ELSO_0ELNSN_7ScaleInE0ELSP_0EEEEEENS4_6LayoutISC_NS5_IJNSA_ILi0EEEST_ST_EEEEENS5_IJNS4_10UnderscoreESW_SW_EEEEENS4_13SM90_TMA_LOADENS4_14ComposedLayoutINS4_7SwizzleILi1ELi4ELi3EEENS4_18smem_ptr_flag_bitsILi16EEENSS_INS5_IJNSA_ILi8EEESG_EEENS5_IJSG_SB_EEEEEEEvNS4_8identityESZ_S19_vS1A_EENS_8epilogue10collective18CollectiveEpilogueINS1C_23Sm100TmaWarpSpecializedILi3ELi2ELi32ELb1ELb0EEEJSH_NS5_IJNSS_ISE_SB_EES1H_EEESI_SJ_SI_SJ_NS1C_6fusion15FusionCallbacksIS1G_NS1J_17LinearCombinationISI_fSI_fLNS_15FloatRoundStyleE2EEESH_S1I_JEEENS4_5SM1004TMEM4LOAD26SM100_TMEM_LOAD_16dp256b8xESZ_NS10_INS11_ILi3ELi4ELi3EEES14_NSS_INS5_IJS15_SE_EEENS5_IJSE_SB_EEEEEEENS4_17SM75_U32x4_LDSM_NENS4_14SM90_TMA_STOREES1X_NS4_17SM90_U32x4_STSM_NENS4_39AutoVectorizingCopyWithAssumedAlignmentILi128EEEEEEvvEEEEvNT_6ParamsE --------------------------
	.section	.text._ZN7cutlass13device_kernelINS_4gemm6kernel13GemmUniversalIN4cute5tupleIJiiiiEEENS1_10collective13CollectiveMmaINS1_35MainloopSm100TmaUmmaWarpSpecializedILi25ELi2ELi4ENS5_IJNS4_1CILi1EEESB_SB_EEEEENS5_IJNSA_ILi64EEENSA_ILi192EEENSA_ILi16EEEEEENS_10bfloat16_tENS5_IJlSB_lEEESI_SJ_NS4_8TiledMMAINS4_8MMA_AtomIJNS4_20SM100_MMA_F16BF16_SSISI_SI_fLi64ELi192ELNS4_4UMMA5MajorE0ELSO_0ELNSN_7ScaleInE0ELSP_0EEEEEENS4_6LayoutISC_NS5_IJNSA_ILi0EEEST_ST_EEEEENS5_IJNS4_10UnderscoreESW_SW_EEEEENS4_13SM90_TMA_LOADENS4_14ComposedLayoutINS4_7SwizzleILi1ELi4ELi3EEENS4_18smem_ptr_flag_bitsILi16EEENSS_INS5_IJNSA_ILi8EEESG_EEENS5_IJSG_SB_EEEEEEEvNS4_8identityESZ_S19_vS1A_EENS_8epilogue10collective18CollectiveEpilogueINS1C_23Sm100TmaWarpSpecializedILi3ELi2ELi32ELb1ELb0EEEJSH_NS5_IJNSS_ISE_SB_EES1H_EEESI_SJ_SI_SJ_NS1C_6fusion15FusionCallbacksIS1G_NS1J_17LinearCombinationISI_fSI_fLNS_15FloatRoundStyleE2EEESH_S1I_JEEENS4_5SM1004TMEM4LOAD26SM100_TMEM_LOAD_16dp256b8xESZ_NS10_INS11_ILi3ELi4ELi3EEES14_NSS_INS5_IJS15_SE_EEENS5_IJSE_SB_EEEEEEENS4_17SM75_U32x4_LDSM_NENS4_14SM90_TMA_STOREES1X_NS4_17SM90_U32x4_STSM_NENS4_39AutoVectorizingCopyWithAssumedAlignmentILi128EEEEEEvvEEEEvNT_6ParamsE,"ax",@progbits
	.align	128
.text._ZN7cutlass13device_kernelINS_4gemm6kernel13GemmUniversalIN4cute5tupleIJiiiiEEENS1_10collective13CollectiveMmaINS1_35MainloopSm100TmaUmmaWarpSpecializedILi25ELi2ELi4ENS5_IJNS4_1CILi1EEESB_SB_EEEEENS5_IJNSA_ILi64EEENSA_ILi192EEENSA_ILi16EEEEEENS_10bfloat16_tENS5_IJlSB_lEEESI_SJ_NS4_8TiledMMAINS4_8MMA_AtomIJNS4_20SM100_MMA_F16BF16_SSISI_SI_fLi64ELi192ELNS4_4UMMA5MajorE0ELSO_0ELNSN_7ScaleInE0ELSP_0EEEEEENS4_6LayoutISC_NS5_IJNSA_ILi0EEEST_ST_EEEEENS5_IJNS4_10UnderscoreESW_SW_EEEEENS4_13SM90_TMA_LOADENS4_14ComposedLayoutINS4_7SwizzleILi1ELi4ELi3EEENS4_18smem_ptr_flag_bitsILi16EEENSS_INS5_IJNSA_ILi8EEESG_EEENS5_IJSG_SB_EEEEEEEvNS4_8identityESZ_S19_vS1A_EENS_8epilogue10collective18CollectiveEpilogueINS1C_23Sm100TmaWarpSpecializedILi3ELi2ELi32ELb1ELb0EEEJSH_NS5_IJNSS_ISE_SB_EES1H_EEESI_SJ_SI_SJ_NS1C_6fusion15FusionCallbacksIS1G_NS1J_17LinearCombinationISI_fSI_fLNS_15FloatRoundStyleE2EEESH_S1I_JEEENS4_5SM1004TMEM4LOAD26SM100_TMEM_LOAD_16dp256b8xESZ_NS10_INS11_ILi3ELi4ELi3EEES14_NSS_INS5_IJS15_SE_EEENS5_IJSE_SB_EEEEEEENS4_17SM75_U32x4_LDSM_NENS4_14SM90_TMA_STOREES1X_NS4_17SM90_U32x4_STSM_NENS4_39AutoVectorizingCopyWithAssumedAlignmentILi128EEEEEEvvEEEEvNT_6ParamsE:
        .type           _ZN7cutlass13device_kernelINS_4gemm6kernel13GemmUniversalIN4cute5tupleIJiiiiEEENS1_10collective13CollectiveMmaINS1_35MainloopSm100TmaUmmaWarpSpecializedILi25ELi2ELi4ENS5_IJNS4_1CILi1EEESB_SB_EEEEENS5_IJNSA_ILi64EEENSA_ILi192EEENSA_ILi16EEEEEENS_10bfloat16_tENS5_IJlSB_lEEESI_SJ_NS4_8TiledMMAINS4_8MMA_AtomIJNS4_20SM100_MMA_F16BF16_SSISI_SI_fLi64ELi192ELNS4_4UMMA5MajorE0ELSO_0ELNSN_7ScaleInE0ELSP_0EEEEEENS4_6LayoutISC_NS5_IJNSA_ILi0EEEST_ST_EEEEENS5_IJNS4_10UnderscoreESW_SW_EEEEENS4_13SM90_TMA_LOADENS4_14ComposedLayoutINS4_7SwizzleILi1ELi4ELi3EEENS4_18smem_ptr_flag_bitsILi16EEENSS_INS5_IJNSA_ILi8EEESG_EEENS5_IJSG_SB_EEEEEEEvNS4_8identityESZ_S19_vS1A_EENS_8epilogue10collective18CollectiveEpilogueINS1C_23Sm100TmaWarpSpecializedILi3ELi2ELi32ELb1ELb0EEEJSH_NS5_IJNSS_ISE_SB_EES1H_EEESI_SJ_SI_SJ_NS1C_6fusion15FusionCallbacksIS1G_NS1J_17LinearCombinationISI_fSI_fLNS_15FloatRoundStyleE2EEESH_S1I_JEEENS4_5SM1004TMEM4LOAD26SM100_TMEM_LOAD_16dp256b8xESZ_NS10_INS11_ILi3ELi4ELi3EEES14_NSS_INS5_IJS15_SE_EEENS5_IJSE_SB_EEEEEEENS4_17SM75_U32x4_LDSM_NENS4_14SM90_TMA_STOREES1X_NS4_17SM90_U32x4_STSM_NENS4_39AutoVectorizingCopyWithAssumedAlignmentILi128EEEEEEvvEEEEvNT_6ParamsE,@function
        .size           _ZN7cutlass13device_kernelINS_4gemm6kernel13GemmUniversalIN4cute5tupleIJiiiiEEENS1_10collective13CollectiveMmaINS1_35MainloopSm100TmaUmmaWarpSpecializedILi25ELi2ELi4ENS5_IJNS4_1CILi1EEESB_SB_EEEEENS5_IJNSA_ILi64EEENSA_ILi192EEENSA_ILi16EEEEEENS_10bfloat16_tENS5_IJlSB_lEEESI_SJ_NS4_8TiledMMAINS4_8MMA_AtomIJNS4_20SM100_MMA_F16BF16_SSISI_SI_fLi64ELi192ELNS4_4UMMA5MajorE0ELSO_0ELNSN_7ScaleInE0ELSP_0EEEEEENS4_6LayoutISC_NS5_IJNSA_ILi0EEEST_ST_EEEEENS5_IJNS4_10UnderscoreESW_SW_EEEEENS4_13SM90_TMA_LOADENS4_14ComposedLayoutINS4_7SwizzleILi1ELi4ELi3EEENS4_18smem_ptr_flag_bitsILi16EEENSS_INS5_IJNSA_ILi8EEESG_EEENS5_IJSG_SB_EEEEEEEvNS4_8identityESZ_S19_vS1A_EENS_8epilogue10collective18CollectiveEpilogueINS1C_23Sm100TmaWarpSpecializedILi3ELi2ELi32ELb1ELb0EEEJSH_NS5_IJNSS_ISE_SB_EES1H_EEESI_SJ_SI_SJ_NS1C_6fusion15FusionCallbacksIS1G_NS1J_17LinearCombinationISI_fSI_fLNS_15FloatRoundStyleE2EEESH_S1I_JEEENS4_5SM1004TMEM4LOAD26SM100_TMEM_LOAD_16dp256b8xESZ_NS10_INS11_ILi3ELi4ELi3EEES14_NSS_INS5_IJS15_SE_EEENS5_IJSE_SB_EEEEEEENS4_17SM75_U32x4_LDSM_NENS4_14SM90_TMA_STOREES1X_NS4_17SM90_U32x4_STSM_NENS4_39AutoVectorizingCopyWithAssumedAlignmentILi128EEEEEEvvEEEEvNT_6ParamsE,(.L_x_227 - _ZN7cutlass13device_kernelINS_4gemm6kernel13GemmUniversalIN4cute5tupleIJiiiiEEENS1_10collective13CollectiveMmaINS1_35MainloopSm100TmaUmmaWarpSpecializedILi25ELi2ELi4ENS5_IJNS4_1CILi1EEESB_SB_EEEEENS5_IJNSA_ILi64EEENSA_ILi192EEENSA_ILi16EEEEEENS_10bfloat16_tENS5_IJlSB_lEEESI_SJ_NS4_8TiledMMAINS4_8MMA_AtomIJNS4_20SM100_MMA_F16BF16_SSISI_SI_fLi64ELi192ELNS4_4UMMA5MajorE0ELSO_0ELNSN_7ScaleInE0ELSP_0EEEEEENS4_6LayoutISC_NS5_IJNSA_ILi0EEEST_ST_EEEEENS5_IJNS4_10UnderscoreESW_SW_EEEEENS4_13SM90_TMA_LOADENS4_14ComposedLayoutINS4_7SwizzleILi1ELi4ELi3EEENS4_18smem_ptr_flag_bitsILi16EEENSS_INS5_IJNSA_ILi8EEESG_EEENS5_IJSG_SB_EEEEEEEvNS4_8identityESZ_S19_vS1A_EENS_8epilogue10collective18CollectiveEpilogueINS1C_23Sm100TmaWarpSpecializedILi3ELi2ELi32ELb1ELb0EEEJSH_NS5_IJNSS_ISE_SB_EES1H_EEESI_SJ_SI_SJ_NS1C_6fusion15FusionCallbacksIS1G_NS1J_17LinearCombinationISI_fSI_fLNS_15FloatRoundStyleE2EEESH_S1I_JEEENS4_5SM1004TMEM4LOAD26SM100_TMEM_LOAD_16dp256b8xESZ_NS10_INS11_ILi3ELi4ELi3EEES14_NSS_INS5_IJS15_SE_EEENS5_IJSE_SB_EEEEEEENS4_17SM75_U32x4_LDSM_NENS4_14SM90_TMA_STOREES1X_NS4_17SM90_U32x4_STSM_NENS4_39AutoVectorizingCopyWithAssumedAlignmentILi128EEEEEEvvEEEEvNT_6ParamsE)
        .other          _ZN7cutlass13device_kernelINS_4gemm6kernel13GemmUniversalIN4cute5tupleIJiiiiEEENS1_10collective13CollectiveMmaINS1_35MainloopSm100TmaUmmaWarpSpecializedILi25ELi2ELi4ENS5_IJNS4_1CILi1EEESB_SB_EEEEENS5_IJNSA_ILi64EEENSA_ILi192EEENSA_ILi16EEEEEENS_10bfloat16_tENS5_IJlSB_lEEESI_SJ_NS4_8TiledMMAINS4_8MMA_AtomIJNS4_20SM100_MMA_F16BF16_SSISI_SI_fLi64ELi192ELNS4_4UMMA5MajorE0ELSO_0ELNSN_7ScaleInE0ELSP_0EEEEEENS4_6LayoutISC_NS5_IJNSA_ILi0EEEST_ST_EEEEENS5_IJNS4_10UnderscoreESW_SW_EEEEENS4_13SM90_TMA_LOADENS4_14ComposedLayoutINS4_7SwizzleILi1ELi4ELi3EEENS4_18smem_ptr_flag_bitsILi16EEENSS_INS5_IJNSA_ILi8EEESG_EEENS5_IJSG_SB_EEEEEEEvNS4_8identityESZ_S19_vS1A_EENS_8epilogue10collective18CollectiveEpilogueINS1C_23Sm100TmaWarpSpecializedILi3ELi2ELi32ELb1ELb0EEEJSH_NS5_IJNSS_ISE_SB_EES1H_EEESI_SJ_SI_SJ_NS1C_6fusion15FusionCallbacksIS1G_NS1J_17LinearCombinationISI_fSI_fLNS_15FloatRoundStyleE2EEESH_S1I_JEEENS4_5SM1004TMEM4LOAD26SM100_TMEM_LOAD_16dp256b8xESZ_NS10_INS11_ILi3ELi4ELi3EEES14_NSS_INS5_IJS15_SE_EEENS5_IJSE_SB_EEEEEEENS4_17SM75_U32x4_LDSM_NENS4_14SM90_TMA_STOREES1X_NS4_17SM90_U32x4_STSM_NENS4_39AutoVectorizingCopyWithAssumedAlignmentILi128EEEEEEvvEEEEvNT_6ParamsE,@"STO_CUDA_ENTRY STV_DEFAULT"
_ZN7cutlass13device_kernelINS_4gemm6kernel13GemmUniversalIN4cute5tupleIJiiiiEEENS1_10collective13CollectiveMmaINS1_35MainloopSm100TmaUmmaWarpSpecializedILi25ELi2ELi4ENS5_IJNS4_1CILi1EEESB_SB_EEEEENS5_IJNSA_ILi64EEENSA_ILi192EEENSA_ILi16EEEEEENS_10bfloat16_tENS5_IJlSB_lEEESI_SJ_NS4_8TiledMMAINS4_8MMA_AtomIJNS4_20SM100_MMA_F16BF16_SSISI_SI_fLi64ELi192ELNS4_4UMMA5MajorE0ELSO_0ELNSN_7ScaleInE0ELSP_0EEEEEENS4_6LayoutISC_NS5_IJNSA_ILi0EEEST_ST_EEEEENS5_IJNS4_10UnderscoreESW_SW_EEEEENS4_13SM90_TMA_LOADENS4_14ComposedLayoutINS4_7SwizzleILi1ELi4ELi3EEENS4_18smem_ptr_flag_bitsILi16EEENSS_INS5_IJNSA_ILi8EEESG_EEENS5_IJSG_SB_EEEEEEEvNS4_8identityESZ_S19_vS1A_EENS_8epilogue10collective18CollectiveEpilogueINS1C_23Sm100TmaWarpSpecializedILi3ELi2ELi32ELb1ELb0EEEJSH_NS5_IJNSS_ISE_SB_EES1H_EEESI_SJ_SI_SJ_NS1C_6fusion15FusionCallbacksIS1G_NS1J_17LinearCombinationISI_fSI_fLNS_15FloatRoundStyleE2EEESH_S1I_JEEENS4_5SM1004TMEM4LOAD26SM100_TMEM_LOAD_16dp256b8xESZ_NS10_INS11_ILi3ELi4ELi3EEES14_NSS_INS5_IJS15_SE_EEENS5_IJSE_SB_EEEEEEENS4_17SM75_U32x4_LDSM_NENS4_14SM90_TMA_STOREES1X_NS4_17SM90_U32x4_STSM_NENS4_39AutoVectorizingCopyWithAssumedAlignmentILi128EEEEEEvvEEEEvNT_6ParamsE:
[----:B------:R-:W1:Y:S01]  /*0000*/  LDC R1, c[0x0][0x37c] ;  /* 0x0000df00ff017b82 */ /* 0x000e620000000800 */
[----:B------:R-:W2:Y:S01]  /*0010*/  S2R R101, SR_TID.X ;  /* 0x0000000000657919 */ /* 0x000ea20000002100 */
[----:B------:R-:W3:Y:S01]  /*0020*/  LDCU.64 UR4, c[0x0][0x890] ;  /* 0x00011200ff0477ac */ /* 0x000ee20008000a00 */
[----:B------:R-:W-:Y:S02]  /*0030*/  PRMT R88, RZ, 0x7610, R88 ;  /* 0x00007610ff587816 */ /* 0x000fe40000000058 */
[----:B------:R-:W-:Y:S01]  /*0040*/  ELECT P5, URZ, PT ;  /* 0x0000000000ff782f */ /* 0x000fe200038a0000 */
[----:B------:R-:W4:Y:S01]  /*0050*/  LDCU.64 UR46, c[0x0][0x358] ;  /* 0x00006b00ff2e77ac */ /* 0x000f220008000a00 */
[----:B---3--:R-:W-:-:S04]  /*0060*/  UISETP.NE.U32.AND UP0, UPT, UR4, URZ, UPT ;  /* 0x000000ff0400728c */ /* 0x008fc8000bf05070 */
[----:B------:R-:W-:Y:S01]  /*0070*/  UISETP.NE.AND.EX UP0, UPT, UR5, URZ, UPT, UP0 ;  /* 0x000000ff0500728c */ /* 0x000fe2000bf05300 */
[----:B--2---:R-:W-:-:S05]  /*0080*/  SHF.R.U32.HI R93, RZ, 0x5, R101 ;  /* 0x00000005ff5d7819 */ /* 0x004fca0000011665 */
[----:B------:R-:W2:Y:S02]  /*0090*/  SHFL.IDX PT, R0, R93, RZ, 0x1f ;  /* 0x00001fff5d007589 */ /* 0x000ea400000e0000 */
[----:B--2---:R-:W-:Y:S01]  /*00a0*/  R2UR UR8, R0 ;  /* 0x00000000000872ca */ /* 0x004fe200000e0000 */
[----:B-1--4-:R-:W-:-:S14]  /*00b0*/  BRA.U UP0, `(.L_x_0) ;  /* 0x00000001002c7547 */ /* 0x012fdc000b800000 */
[----:B------:R-:W1:Y:S02]  /*00c0*/  LDCU.64 UR6, c[0x0][0x888] ;  /* 0x00011100ff0677ac */ /* 0x000e640008000a00 */
[----:B-1----:R-:W-:-:S04]  /*00d0*/  UISETP.NE.U32.AND UP0, UPT, UR6, URZ, UPT ;  /* 0x000000ff0600728c */ /* 0x002fc8000bf05070 */
[----:B------:R-:W-:-:S09]  /*00e0*/  UISETP.NE.AND.EX UP0, UPT, UR7, URZ, UPT, UP0 ;  /* 0x000000ff0700728c */ /* 0x000fd2000bf05300 */
[----:B------:R-:W-:Y:S05]  /*00f0*/  BRA.U !UP0, `(.L_x_1) ;  /* 0x0000000108107547 */ /* 0x000fea000b800000 */
[----:B------:R-:W1:Y:S02]  /*0100*/  LDC.64 R2, c[0x0][0x888] ;  /* 0x00022200ff027b82 */ /* 0x000e640000000a00 */
[----:B-1----:R1:W5:Y:S01]  /*0110*/  LDG.E R49, desc[UR46][R2.64] ;  /* 0x0000002e02317981 */ /* 0x002362000c1e1900 */
[----:B------:R-:W-:Y:S01]  /*0120*/  HFMA2 R88, -RZ, RZ, 0, 5.9604644775390625e-08 ;  /* 0x00000001ff587431 */ /* 0x000fe200000001ff */
[----:B------:R-:W-:Y:S05]  /*0130*/  BRA `(.L_x_0) ;  /* 0x00000000000c7947 */ /* 0x000fea0003800000 */
.L_x_1:
[----:B------:R-:W1:Y:S01]  /*0140*/  LDCU UR6, c[0x0][0x880] ;  /* 0x00011000ff0677ac */ /* 0x000e620008000800 */
[----:B------:R-:W-:Y:S01]  /*0150*/  HFMA2 R88, -RZ, RZ, 0, 5.9604644775390625e-08 ;  /* 0x00000001ff587431 */ /* 0x000fe200000001ff */
[----:B-1----:R-:W-:-:S07]  /*0160*/  MOV R49, UR6 ;  /* 0x0000000600317c02 */ /* 0x002fce0008000f00 */
.L_x_0:
[----:B------:R-:W2:Y:S02]  /*0170*/  LDCU.64 UR6, c[0x0][0x8b0] ;  /* 0x00011600ff0677ac */ /* 0x000ea40008000a00 */
[----:B--2---:R-:W-:-:S04]  /*0180*/  UISETP.NE.U32.AND UP0, UPT, UR6, URZ, UPT ;  /* 0x000000ff0600728c */ /* 0x004fc8000bf05070 */
[----:B------:R-:W-:-:S09]  /*0190*/  UISETP.NE.AND.EX UP0, UPT, UR7, URZ, UPT, UP0 ;  /* 0x000000ff0700728c */ /* 0x000fd2000bf05300 */
[----:B------:R-:W-:Y:S05]  /*01a0*/  BRA.U UP0, `(.L_x_2) ;  /* 0x0000000100247547 */ /* 0x000fea000b800000 */
[----:B------:R-:W2:Y:S02]  /*01b0*/  LDCU.64 UR6, c[0x0][0x8a8] ;  /* 0x00011500ff0677ac */ /* 0x000ea40008000a00 */
[----:B--2---:R-:W-:-:S04]  /*01c0*/  UISETP.NE.U32.AND UP0, UPT, UR6, URZ, UPT ;  /* 0x000000ff0600728c */ /* 0x004fc8000bf05070 */
[----:B------:R-:W-:-:S09]  /*01d0*/  UISETP.NE.AND.EX UP0, UPT, UR7, URZ, UPT, UP0 ;  /* 0x000000ff0700728c */ /* 0x000fd2000bf05300 */
[----:B------:R-:W-:Y:S05]  /*01e0*/  BRA.U !UP0, `(.L_x_3) ;  /* 0x00000001080c7547 */ /* 0x000fea000b800000 */
[----:B-1----:R-:W1:Y:S02]  /*01f0*/  LDC.64 R2, c[0x0][0x8a8] ;  /* 0x00022a00ff027b82 */ /* 0x002e640000000a00 */
[----:B-1----:R2:W5:Y:S01]  /*0200*/  LDG.E R47, desc[UR46][R2.64] ;  /* 0x0000002e022f7981 */ /* 0x002562000c1e1900 */
[----:B------:R-:W-:Y:S05]  /*0210*/  BRA `(.L_x_2) ;  /* 0x0000000000087947 */ /* 0x000fea0003800000 */
.L_x_3:
[----:B------:R-:W2:Y:S02]  /*0220*/  LDCU UR6, c[0x0][0x8a0] ;  /* 0x00011400ff0677ac */ /* 0x000ea40008000800 */
[----:B--2---:R-:W-:Y:S02]  /*0230*/  MOV R47, UR6 ;  /* 0x00000006002f7c02 */ /* 0x004fe40008000f00 */
.L_x_2:
[----:B------:R-:W-:Y:S01]  /*0240*/  IMAD.U32 R0, RZ, RZ, UR8 ;  /* 0x00000008ff007e24 */ /* 0x000fe2000f8e00ff */
[----:B------:R-:W-:Y:S04]  /*0250*/  BSSY.RECONVERGENT B0, `(.L_x_4) ;  /* 0x000000c000007945 */ /* 0x000fe80003800200 */
[C---:B------:R-:W-:Y:S02]  /*0260*/  ISETP.NE.OR P1, PT, R0.reuse, 0x1, !P5 ;  /* 0x000000010000780c */ /* 0x040fe40006f25670 */
[----:B------:R-:W-:-:S11]  /*0270*/  ISETP.NE.OR P0, PT, R0, 0x3, !P5 ;  /* 0x000000030000780c */ /* 0x000fd60006f05670 */
[----:B------:R-:W-:Y:S05]  /*0280*/  @P1 BRA `(.L_x_5) ;  /* 0x0000000000201947 */ /* 0x000fea0003800000 */
[----:B------:R-:W3:Y:S02]  /*0290*/  LDCU.64 UR6, c[0x0][0x348] ;  /* 0x00006900ff0677ac */ /* 0x000ee40008000a00 */
[----:B---3--:R-:W-:Y:S02]  /*02a0*/  UIADD3 UR10, UP1, UPT, UR6, 0x80, URZ ;  /* 0x00000080060a7890 */ /* 0x008fe4000ff3e0ff */
[----:B------:R-:W-:Y:S02]  /*02b0*/  UIADD3 UR6, UP0, UPT, UR6, 0x180, URZ ;  /* 0x0000018006067890 */ /* 0x000fe4000ff1e0ff */
[----:B------:R-:W-:Y:S02]  /*02c0*/  UIADD3.X UR11, UPT, UPT, URZ, UR7, URZ, UP1, !UPT ;  /* 0x00000007ff0b7290 */ /* 0x000fe40008ffe4ff */
[----:B------:R-:W-:-:S07]  /*02d0*/  UIADD3.X UR7, UPT, UPT, URZ, UR7, URZ, UP0, !UPT ;  /* 0x00000007ff077290 */ /* 0x000fce00087fe4ff */
[----:B------:R3:W-:Y:S02]  /*02e0*/  UTMACCTL.PF [UR10] ;  /* 0x000000000a0079b9 */ /* 0x0007e40008040000 */
[----:B------:R3:W-:Y:S02]  /*02f0*/  UTMACCTL.PF [UR6] ;  /* 0x00000000060079b9 */ /* 0x0007e40008040000 */
[----:B---3--:R-:W-:Y:S01]  /*0300*/  NOP ;  /* 0x0000000000007918 */ /* 0x008fe20000000000 */
.L_x_5:
[----:B------:R-:W-:Y:S05]  /*0310*/  BSYNC.RECONVERGENT B0 ;  /* 0x0000000000007941 */ /* 0x000fea0003800200 */
.L_x_4:
[----:B------:R-:W-:Y:S04]  /*0320*/  BSSY.RECONVERGENT B0, `(.L_x_6) ;  /* 0x000000a000007945 */ /* 0x000fe80003800200 */
        /* <DEDUP_REMOVED lines=9> */
.L_x_7:
[----:B------:R-:W-:Y:S05]  /*03c0*/  BSYNC.RECONVERGENT B0 ;  /* 0x0000000000007941 */ /* 0x000fea0003800200 */
.L_x_6:
[----:B------:R-:W3:Y:S01]  /*03d0*/  LDCU.64 UR6, c[0x0][0x888] ;  /* 0x00011100ff0677ac */ /* 0x000ee20008000a00 */
[----:B------:R-:W-:Y:S02]  /*03e0*/  UISETP.EQ.U32.AND UP1, UPT, UR4, URZ, UPT ;  /* 0x000000ff0400728c */ /* 0x000fe4000bf22070 */
[----:B------:R-:W-:Y:S02]  /*03f0*/  UPLOP3.LUT UP2, UPT, UPT, UPT, UPT, 0x80, 0x8 ;  /* 0x000000000008789c */ /* 0x000fe40003f4f070 */
[----:B---3--:R-:W-:-:S04]  /*0400*/  UISETP.NE.U32.AND UP0, UPT, UR6, URZ, UPT ;  /* 0x000000ff0600728c */ /* 0x008fc8000bf05070 */
[----:B------:R-:W-:-:S04]  /*0410*/  UISETP.NE.AND.EX UP0, UPT, UR7, URZ, UPT, UP0 ;  /* 0x000000ff0700728c */ /* 0x000fc8000bf05300 */
[----:B------:R-:W-:-:S04]  /*0420*/  UISETP.EQ.OR.EX UP3, UPT, UR5, URZ, !UP0, UP1 ;  /* 0x000000ff0500728c */ /* 0x000fc8000c762710 */
[----:B------:R-:W-:-:S05]  /*0430*/  UP2UR UR51, UPR, URZ, 0x8 ;  /* 0x00000008ff337883 */ /* 0x000fca0008000000 */
[----:B------:R-:W-:Y:S07]  /*0440*/  BRA.U !UP3, `(.L_x_8) ;  /* 0x000000010b207547 */ /* 0x000fee000b800000 */
[----:B------:R-:W-:Y:S01]  /*0450*/  UISETP.NE.U32.AND UP2, UPT, UR4, URZ, UPT ;  /* 0x000000ff0400728c */ /* 0x000fe2000bf45070 */
[----:B-----5:R-:W-:Y:S01]  /*0460*/  FSETP.NEU.AND P0, PT, R49, RZ, PT ;  /* 0x000000ff3100720b */ /* 0x020fe20003f0d000 */
[----:B------:R-:W-:Y:S02]  /*0470*/  USEL UR4, URZ, 0xffffffff, UP0 ;  /* 0xffffffffff047887 */ /* 0x000fe40008000000 */
[----:B------:R-:W-:-:S10]  /*0480*/  UISETP.NE.AND.EX UP2, UPT, UR5, URZ, UPT, UP2 ;  /* 0x000000ff0500728c */ /* 0x000fd4000bf45320 */
[----:B------:R-:W-:Y:S01]  /*0490*/  VOTEU.ANY UP1, P0 ;  /* 0x0000000000ff7886 */ /* 0x000fe20000020100 */
[----:B------:R-:W-:-:S04]  /*04a0*/  @!UP2 USEL UR4, URZ, 0xffffffff, UP1 ;  /* 0xffffffffff04a887 */ /* 0x000fc80008800000 */
[----:B------:R-:W-:-:S04]  /*04b0*/  ULOP3.LUT UR4, UR4, 0x1, URZ, 0xc0, !UPT ;  /* 0x0000000104047892 */ /* 0x000fc8000f8ec0ff */
[----:B------:R-:W-:-:S11]  /*04c0*/  UISETP.NE.U32.AND UP2, UPT, UR4, 0x1, UPT ;  /* 0x000000010400788c */ /* 0x000fd6000bf45070 */
.L_x_8:
[----:B-12---:R-:W1:Y:S01]  /*04d0*/  SHFL.IDX PT, R2, R93, RZ, 0x1f ;  /* 0x00001fff5d027589 */ /* 0x006e6200000e0000 */
[----:B------:R-:W-:-:S04]  /*04e0*/  UISETP.NE.AND UP1, UPT, UR8, 0x2, UPT ;  /* 0x000000020800788c */ /* 0x000fc8000bf25270 */
[----:B------:R-:W-:Y:S01]  /*04f0*/  USEL UR6, URZ, 0x1, UP1 ;  /* 0x00000001ff067887 */ /* 0x000fe20008800000 */
[----:B-1----:R-:W-:-:S13]  /*0500*/  ISETP.NE.AND P0, PT, R2, RZ, PT ;  /* 0x000000ff0200720c */ /* 0x002fda0003f05270 */
[----:B------:R-:W-:Y:S05]  /*0510*/  @P0 BRA `(.L_x_9) ;  /* 0x0000000000fc0947 */ /* 0x000fea0003800000 */
[----:B------:R-:W-:Y:S01]  /*0520*/  ELECT P0, URZ, PT ;  /* 0x0000000000ff782f */ /* 0x000fe20003800000 */
[----:B------:R-:W-:-:S12]  /*0530*/  BSSY.RECONVERGENT B0, `(.L_x_9) ;  /* 0x000003d000007945 */ /* 0x000fd80003800200 */
[----:B------:R-:W-:Y:S05]  /*0540*/  @!P0 BRA `(.L_x_10) ;  /* 0x0000000000ec8947 */ /* 0x000fea0003800000 */
[----:B------:R-:W1:Y:S01]  /*0550*/  S2UR UR5, SR_CgaCtaId ;  /* 0x00000000000579c3 */ /* 0x000e620000008800 */
[----:B------:R-:W-:Y:S01]  /*0560*/  UMOV UR7, 0x400 ;  /* 0x0000040000077882 */ /* 0x000fe20000000000 */
[----:B------:R-:W-:Y:S02]  /*0570*/  UMOV UR4, 0x1 ;  /* 0x0000000100047882 */ /* 0x000fe40000000000 */
[----:B------:R-:W-:-:S04]  /*0580*/  UIADD3 UR10, UPT, UPT, -UR4, 0x100000, URZ ;  /* 0x00100000040a7890 */ /* 0x000fc8000fffe1ff */
[----:B------:R-:W-:Y:S02]  /*0590*/  USHF.L.U32 UR11, UR10, 0xb, URZ ;  /* 0x0000000b0a0b7899 */ /* 0x000fe400080006ff */
[----:B------:R-:W-:Y:S02]  /*05a0*/  USHF.L.U32 UR10, UR10, 0x1, URZ ;  /* 0x000000010a0a7899 */ /* 0x000fe400080006ff */
[----:B-1----:R-:W-:Y:S01]  /*05b0*/  ULEA UR5, UR5, UR7, 0x18 ;  /* 0x0000000705057291 */ /* 0x002fe2000f8ec0ff */
[----:B------:R-:W1:Y:S11]  /*05c0*/  FENCE.VIEW.ASYNC.S ;  /* 0x00000000000073c6 */ /* 0x000e760000000000 */
[----:B-1----:R1:W2:Y:S01]  /*05d0*/  SYNCS.EXCH.64 URZ, [UR5], UR10 ;  /* 0x0000000a05ff75b2 */ /* 0x0022a20008000100 */
[----:B------:R1:W3:Y:S01]  /*05e0*/  SYNCS.EXCH.64 URZ, [UR5+0xc8], UR10 ;  /* 0x0000c80a05ff75b2 */ /* 0x0002e20008000100 */
[----:B------:R1:W4:Y:S01]  /*05f0*/  SYNCS.EXCH.64 URZ, [UR5+0x8], UR10 ;  /* 0x0000080a05ff75b2 */ /* 0x0003220008000100 */
[----:B------:R1:W1:Y:S01]  /*0600*/  SYNCS.EXCH.64 URZ, [UR5+0xd0], UR10 ;  /* 0x0000d00a05ff75b2 */ /* 0x0002620008000100 */
        /* <DEDUP_REMOVED lines=46> */
[----:B--234-:R-:W-:Y:S01]  /*08f0*/  NOP ;  /* 0x0000000000007918 */ /* 0x01cfe20000000000 */
.L_x_10:
[----:B-1----:R-:W-:Y:S05]  /*0900*/  BSYNC.RECONVERGENT B0 ;  /* 0x0000000000007941 */ /* 0x002fea0003800200 */
.L_x_9:
[----:B------:R-:W1:Y:S01]  /*0910*/  SHFL.IDX PT, R2, R93, RZ, 0x1f ;  /* 0x00001fff5d027589 */ /* 0x000e6200000e0000 */
[----:B------:R-:W-:Y:S01]  /*0920*/  NOP ;  /* 0x0000000000007918 */ /* 0x000fe20000000000 */
[----:B-1----:R-:W-:-:S13]  /*0930*/  ISETP.NE.AND P0, PT, R2, 0x1, PT ;  /* 0x000000010200780c */ /* 0x002fda0003f05270 */
[----:B------:R-:W-:Y:S05]  /*0940*/  @P0 BRA `(.L_x_11) ;  /* 0x0000000000500947 */ /* 0x000fea0003800000 */
[----:B------:R-:W1:Y:S01]  /*0950*/  S2UR UR7, SR_CgaCtaId ;  /* 0x00000000000779c3 */ /* 0x000e620000008800 */
[----:B------:R-:W-:Y:S01]  /*0960*/  UMOV UR9, 0x400 ;  /* 0x0000040000097882 */ /* 0x000fe20000000000 */
[----:B------:R-:W-:Y:S01]  /*0970*/  UMOV UR5, 0x20 ;  /* 0x0000002000057882 */ /* 0x000fe20000000000 */
[----:B------:R-:W-:Y:S01]  /*0980*/  UMOV UR4, 0x80 ;  /* 0x0000008000047882 */ /* 0x000fe20000000000 */
[----:B------:R-:W-:-:S04]  /*0990*/  UIADD3 UR10, UPT, UPT, -UR5, 0x100000, URZ ;  /* 0x00100000050a7890 */ /* 0x000fc8000fffe1ff */
[----:B------:R-:W-:Y:S02]  /*09a0*/  USHF.L.U32 UR11, UR10, 0xb, URZ ;  /* 0x0000000b0a0b7899 */ /* 0x000fe400080006ff */
[----:B------:R-:W-:Y:S02]  /*09b0*/  USHF.L.U32 UR10, UR10, 0x1, URZ ;  /* 0x000000010a0a7899 */ /* 0x000fe400080006ff */
[----:B------:R-:W-:-:S04]  /*09c0*/  UIADD3 UR4, UPT, UPT, -UR4, 0x100000, URZ ;  /* 0x0010000004047890 */ /* 0x000fc8000fffe1ff */
[----:B------:R-:W-:Y:S02]  /*09d0*/  USHF.L.U32 UR5, UR4, 0xb, URZ ;  /* 0x0000000b04057899 */ /* 0x000fe400080006ff */
[----:B------:R-:W-:Y:S01]  /*09e0*/  USHF.L.U32 UR4, UR4, 0x1, URZ ;  /* 0x0000000104047899 */ /* 0x000fe200080006ff */
[----:B------:R-:W-:Y:S01]  /*09f0*/  ELECT P0, URZ, PT ;  /* 0x0000000000ff782f */ /* 0x000fe20003800000 */
[----:B-1----:R-:W-:Y:S01]  /*0a00*/  ULEA UR7, UR7, UR9, 0x18 ;  /* 0x0000000907077291 */ /* 0x002fe2000f8ec0ff */
[----:B------:R-:W1:Y:S11]  /*0a10*/  FENCE.VIEW.ASYNC.S ;  /* 0x00000000000073c6 */ /* 0x000e760000000000 */
[----:B-1----:R1:W2:Y:S01]  /*0a20*/  SYNCS.EXCH.64 URZ, [UR7+0x190], UR10 ;  /* 0x0001900a07ff75b2 */ /* 0x0022a20008000100 */
[----:B------:R1:W3:Y:S01]  /*0a30*/  SYNCS.EXCH.64 URZ, [UR7+0x1a8], UR4 ;  /* 0x0001a80407ff75b2 */ /* 0x0002e20008000100 */
[----:B------:R1:W4:Y:S01]  /*0a40*/  SYNCS.EXCH.64 URZ, [UR7+0x198], UR10 ;  /* 0x0001980a07ff75b2 */ /* 0x0003220008000100 */
[----:B------:R1:W1:Y:S01]  /*0a50*/  SYNCS.EXCH.64 URZ, [UR7+0x1b0], UR4 ;  /* 0x0001b00407ff75b2 */ /* 0x0002620008000100 */
[----:B------:R1:W1:Y:S01]  /*0a60*/  SYNCS.EXCH.64 URZ, [UR7+0x1a0], UR10 ;  /* 0x0001a00a07ff75b2 */ /* 0x0002620008000100 */
[----:B------:R1:W1:Y:S01]  /*0a70*/  SYNCS.EXCH.64 URZ, [UR7+0x1b8], UR4 ;  /* 0x0001b80407ff75b2 */ /* 0x0002620008000100 */
[----:B------:R-:W-:Y:S01]  /*0a80*/  NOP ;  /* 0x0000000000007918 */ /* 0x000fe20000000000 */
.L_x_11:
[----:B------:R-:W2:Y:S01]  /*0a90*/  SHFL.IDX PT, R2, R93, RZ, 0x1f ;  /* 0x00001fff5d027589 */ /* 0x000ea200000e0000 */
[----:B------:R-:W-:Y:S01]  /*0aa0*/  NOP ;  /* 0x0000000000007918 */ /* 0x000fe20000000000 */
[----:B--2---:R-:W-:-:S13]  /*0ab0*/  ISETP.NE.AND P0, PT, R2, 0x3, PT ;  /* 0x000000030200780c */ /* 0x004fda0003f05270 */
[----:B------:R-:W-:Y:S05]  /*0ac0*/  @P0 BRA `(.L_x_12) ;  /* 0x0000000000300947 */ /* 0x000fea0003800000 */
[----:B-1----:R-:W1:Y:S01]  /*0ad0*/  S2UR UR5, SR_CgaCtaId ;  /* 0x00000000000579c3 */ /* 0x002e620000008800 */
[----:B------:R-:W-:Y:S01]  /*0ae0*/  UMOV UR7, 0x400 ;  /* 0x0000040000077882 */ /* 0x000fe20000000000 */
[----:B------:R-:W-:Y:S01]  /*0af0*/  UMOV UR4, 0x20 ;  /* 0x0000002000047882 */ /* 0x000fe20000000000 */
[----:B------:R-:W-:Y:S01]  /*0b00*/  ELECT P0, URZ, PT ;  /* 0x0000000000ff782f */ /* 0x000fe20003800000 */
[----:B------:R-:W-:-:S04]  /*0b10*/  UIADD3 UR10, UPT, UPT, -UR4, 0x100000, URZ ;  /* 0x00100000040a7890 */ /* 0x000fc8000fffe1ff */
[----:B------:R-:W-:Y:S02]  /*0b20*/  USHF.L.U32 UR11, UR10, 0xb, URZ ;  /* 0x0000000b0a0b7899 */ /* 0x000fe400080006ff */
[----:B------:R-:W-:Y:S02]  /*0b30*/  USHF.L.U32 UR10, UR10, 0x1, URZ ;  /* 0x000000010a0a7899 */ /* 0x000fe400080006ff */
[----:B-1----:R-:W-:Y:S01]  /*0b40*/  ULEA UR5, UR5, UR7, 0x18 ;  /* 0x0000000705057291 */ /* 0x002fe2000f8ec0ff */
[----:B------:R-:W1:Y:S11]  /*0b50*/  FENCE.VIEW.ASYNC.S ;  /* 0x00000000000073c6 */ /* 0x000e760000000000 */
[----:B-1----:R2:W1:Y:S01]  /*0b60*/  SYNCS.EXCH.64 URZ, [UR5+0x1c0], UR10 ;  /* 0x0001c00a05ff75b2 */ /* 0x0024620008000100 */
[----:B------:R2:W1:Y:S02]  /*0b70*/  SYNCS.EXCH.64 URZ, [UR5+0x1c8], UR10 ;  /* 0x0001c80a05ff75b2 */ /* 0x0004640008000100 */
[----:B--2---:R-:W-:Y:S01]  /*0b80*/  NOP ;  /* 0x0000000000007918 */ /* 0x004fe20000000000 */
.L_x_12:
[----:B------:R-:W2:Y:S01]  /*0b90*/  SHFL.IDX PT, R2, R93, RZ, 0x1f ;  /* 0x00001fff5d027589 */ /* 0x000ea200000e0000 */
[----:B------:R-:W-:Y:S01]  /*0ba0*/  NOP ;  /* 0x0000000000007918 */ /* 0x000fe20000000000 */
[----:B--2---:R-:W-:-:S13]  /*0bb0*/  ISETP.NE.AND P0, PT, R2, 0x4, PT ;  /* 0x000000040200780c */ /* 0x004fda0003f05270 */
[----:B------:R-:W-:Y:S05]  /*0bc0*/  @P0 BRA `(.L_x_13) ;  /* 0x00000000004c0947 */ /* 0x000fea0003800000 */
[----:B-1----:R-:W1:Y:S01]  /*0bd0*/  S2UR UR5, SR_CgaCtaId ;  /* 0x00000000000579c3 */ /* 0x002e620000008800 */
[----:B------:R-:W-:Y:S01]  /*0be0*/  UMOV UR9, 0x100 ;  /* 0x0000010000097882 */ /* 0x000fe20000000000 */
[----:B------:R-:W-:Y:S01]  /*0bf0*/  UMOV UR7, 0x400 ;  /* 0x0000040000077882 */ /* 0x000fe20000000000 */
[----:B------:R-:W-:Y:S01]  /*0c00*/  USEL UR9, UR9, 0xe0, UP2 ;  /* 0x000000e009097887 */ /* 0x000fe20009000000 */
[----:B------:R-:W-:Y:S01]  /*0c10*/  UMOV UR4, 0x1 ;  /* 0x0000000100047882 */ /* 0x000fe20000000000 */
[----:B------:R-:W-:Y:S01]  /*0c20*/  ELECT P0, URZ, PT ;  /* 0x0000000000ff782f */ /* 0x000fe20003800000 */
[----:B------:R-:W-:-:S04]  /*0c30*/  UIADD3 UR10, UPT, UPT, -UR4, 0x100000, URZ ;  /* 0x00100000040a7890 */ /* 0x000fc8000fffe1ff */
[----:B------:R-:W-:Y:S02]  /*0c40*/  USHF.L.U32 UR11, UR10, 0xb, URZ ;  /* 0x0000000b0a0b7899 */ /* 0x000fe400080006ff */
[----:B------:R-:W-:Y:S02]  /*0c50*/  USHF.L.U32 UR10, UR10, 0x1, URZ ;  /* 0x000000010a0a7899 */ /* 0x000fe400080006ff */
[----:B------:R-:W-:-:S04]  /*0c60*/  UIADD3 UR12, UPT, UPT, -UR9, 0x100000, URZ ;  /* 0x00100000090c7890 */ /* 0x000fc8000fffe1ff */
[----:B------:R-:W-:Y:S02]  /*0c70*/  USHF.L.U32 UR13, UR12, 0xb, URZ ;  /* 0x0000000b0c0d7899 */ /* 0x000fe400080006ff */
[----:B------:R-:W-:Y:S02]  /*0c80*/  USHF.L.U32 UR12, UR12, 0x1, URZ ;  /* 0x000000010c0c7899 */ /* 0x000fe400080006ff */
[----:B-1----:R-:W-:Y:S01]  /*0c90*/  ULEA UR5, UR5, UR7, 0x18 ;  /* 0x0000000705057291 */ /* 0x002fe2000f8ec0ff */
[----:B------:R-:W1:Y:S11]  /*0ca0*/  FENCE.VIEW.ASYNC.S ;  /* 0x00000000000073c6 */ /* 0x000e760000000000 */
[----:B-1----:R2:W1:Y:S01]  /*0cb0*/  SYNCS.EXCH.64 URZ, [UR5+0x1d0], UR10 ;  /* 0x0001d00a05ff75b2 */ /* 0x0024620008000100 */
[----:B------:R2:W1:Y:S01]  /*0cc0*/  SYNCS.EXCH.64 URZ, [UR5+0x1e0], UR12 ;  /* 0x0001e00c05ff75b2 */ /* 0x0004620008000100 */
[----:B------:R2:W1:Y:S01]  /*0cd0*/  SYNCS.EXCH.64 URZ, [UR5+0x1d8], UR10 ;  /* 0x0001d80a05ff75b2 */ /* 0x0004620008000100 */
[----:B------:R2:W1:Y:S02]  /*0ce0*/  SYNCS.EXCH.64 URZ, [UR5+0x1e8], UR12 ;  /* 0x0001e80c05ff75b2 */ /* 0x0004640008000100 */
[----:B--2---:R-:W-:Y:S01]  /*0cf0*/  NOP ;  /* 0x0000000000007918 */ /* 0x004fe20000000000 */
.L_x_13:
[----:B------:R-:W2:Y:S01]  /*0d00*/  SHFL.IDX PT, R2, R93, RZ, 0x1f ;  /* 0x00001fff5d027589 */ /* 0x000ea200000e0000 */
[----:B------:R-:W-:Y:S01]  /*0d10*/  NOP ;  /* 0x0000000000007918 */ /* 0x000fe20000000000 */
[----:B--2---:R-:W-:-:S13]  /*0d20*/  ISETP.NE.AND P0, PT, R2, 0x5, PT ;  /* 0x000000050200780c */ /* 0x004fda0003f05270 */
[----:B------:R-:W-:Y:S05]  /*0d30*/  @P0 BRA `(.L_x_14) ;  /* 0x0000000000580947 */ /* 0x000fea0003800000 */
[----:B-1----:R-:W1:Y:S01]  /*0d40*/  S2UR UR7, SR_CgaCtaId ;  /* 0x00000000000779c3 */ /* 0x002e620000008800 */
        /* <DEDUP_REMOVED lines=12> */
[----:B-1----:R2:W1:Y:S01]  /*0e10*/  SYNCS.EXCH.64 URZ, [UR7+0x1f0], UR10 ;  /* 0x0001f00a07ff75b2 */ /* 0x0024620008000100 */
[----:B------:R2:W1:Y:S01]  /*0e20*/  SYNCS.EXCH.64 URZ, [UR7+0x210], UR4 ;  /* 0x0002100407ff75b2 */ /* 0x0004620008000100 */
[----:B------:R2:W1:Y:S01]  /*0e30*/  SYNCS.EXCH.64 URZ, [UR7+0x1f8], UR10 ;  /* 0x0001f80a07ff75b2 */ /* 0x0004620008000100 */
[----:B------:R2:W1:Y:S01]  /*0e40*/  SYNCS.EXCH.64 URZ, [UR7+0x218], UR4 ;  /* 0x0002180407ff75b2 */ /* 0x0004620008000100 */
[----:B------:R2:W1:Y:S01]  /*0e50*/  SYNCS.EXCH.64 URZ, [UR7+0x200], UR10 ;  /* 0x0002000a07ff75b2 */ /* 0x0004620008000100 */
[----:B------:R2:W1:Y:S01]  /*0e60*/  SYNCS.EXCH.64 URZ, [UR7+0x220], UR4 ;  /* 0x0002200407ff75b2 */ /* 0x0004620008000100 */
[----:B------:R2:W1:Y:S01]  /*0e70*/  SYNCS.EXCH.64 URZ, [UR7+0x208], UR10 ;  /* 0x0002080a07ff75b2 */ /* 0x0004620008000100 */
[----:B------:R2:W1:Y:S02]  /*0e80*/  SYNCS.EXCH.64 URZ, [UR7+0x228], UR4 ;  /* 0x0002280407ff75b2 */ /* 0x0004640008000100 */
[----:B--2---:R-:W-:Y:S01]  /*0e90*/  NOP ;  /* 0x0000000000007918 */ /* 0x004fe20000000000 */
.L_x_14:
        /* <DEDUP_REMOVED lines=18> */
.L_x_15:
[----:B-1----:R-:W1:Y:S01]  /*0fc0*/  S2UR UR5, SR_CTAID.X ;  /* 0x00000000000579c3 */ /* 0x002e620000002500 */
[----:B------:R-:W-:-:S05]  /*0fd0*/  CS2R.32 R87, SR_CgaSize ;  /* 0x0000000000577805 */ /* 0x000fca0000008a00 */
[----:B------:R-:W-:-:S05]  /*0fe0*/  IMAD R87, R87, -0xa0, RZ ;  /* 0xffffff6057577824 */ /* 0x000fca00078e02ff */
[----:B------:R-:W-:-:S14]  /*0ff0*/  R2UR UR9, R87 ;  /* 0x00000000570972ca */ /* 0x000fdc00000e0000 */
[----:B------:R-:W2:Y:S01]  /*1000*/  LDCU UR9, c[0x0][UR9+0x2b0] ;  /* 0x00005600090977ac */ /* 0x000ea20008000800 */
[----:B------:R-:W-:Y:S01]  /*1010*/  NOP ;  /* 0x0000000000007918 */ /* 0x000fe20000000000 */
[----:B------:R-:W-:-:S05]  /*1020*/  CS2R.32 R87, SR_CgaSize ;  /* 0x0000000000577805 */ /* 0x000fca0000008a00 */
[----:B------:R-:W-:-:S05]  /*1030*/  IMAD R87, R87, -0xa0, RZ ;  /* 0xffffff6057577824 */ /* 0x000fca00078e02ff */
[----:B------:R-:W-:-:S14]  /*1040*/  R2UR UR7, R87 ;  /* 0x00000000570772ca */ /* 0x000fdc00000e0000 */
[----:B------:R-:W3:Y:S01]  /*1050*/  LDCU UR7, c[0x0][UR7+0x2b4] ;  /* 0x00005680070777ac */ /* 0x000ee20008000800 */
[----:B------:R-:W4:Y:S08]  /*1060*/  S2UR UR4, SR_CTAID.Y ;  /* 0x00000000000479c3 */ /* 0x000f300000002600 */
[----:B------:R-:W3:Y:S01]  /*1070*/  LDC R10, c[0x0][0xb24] ;  /* 0x0002c900ff0a7b82 */ /* 0x000ee20000000800 */
[----:B-1----:R-:W-:-:S02]  /*1080*/  I2FP.F32.U32 R87, UR5 ;  /* 0x0000000500577c45 */ /* 0x002fc40008201000 */
[----:B------:R-:W-:-:S05]  /*1090*/  CS2R.32 R3, SR_CgaSize ;  /* 0x0000000000037805 */ /* 0x000fca0000008a00 */
[----:B------:R-:W-:-:S06]  /*10a0*/  IMAD R3, R3, -0xa0, RZ ;  /* 0xffffff6003037824 */ /* 0x000fcc00078e02ff */
[----:B------:R-:W1:Y:S01]  /*10b0*/  LDC R3, c[0x0][R3+0x2a0] ;  /* 0x0000a80003037b82 */ /* 0x000e620000000800 */
[----:B------:R-:W-:Y:S01]  /*10c0*/  MOV R15, UR5 ;  /* 0x00000005000f7c02 */ /* 0x000fe20008000f00 */
[----:B--2---:R-:W-:Y:S01]  /*10d0*/  FMUL R87, R87, UR9 ;  /* 0x0000000957577c20 */ /* 0x004fe20008400000 */
[----:B----4-:R-:W-:Y:S02]  /*10e0*/  I2FP.F32.U32 R86, UR4 ;  /* 0x0000000400567c45 */ /* 0x010fe40008201000 */
[----:B------:R-:W-:-:S05]  /*10f0*/  CS2R.32 R2, SR_CgaSize ;  /* 0x0000000000027805 */ /* 0x000fca0000008a00 */
[----:B------:R-:W-:-:S06]  /*1100*/  IMAD R2, R2, -0xa0, RZ ;  /* 0xffffff6002027824 */ /* 0x000fcc00078e02ff */
[----:B------:R-:W2:Y:S01]  /*1110*/  LDC R2, c[0x0][R2+0x2a4] ;  /* 0x0000a90002027b82 */ /* 0x000ea20000000800 */
[----:B------:R-:W-:Y:S01]  /*1120*/  MOV R14, UR4 ;  /* 0x00000004000e7c02 */ /* 0x000fe20008000f00 */
[----:B------:R-:W4:Y:S01]  /*1130*/  F2I.U32.TRUNC.NTZ R87, R87 ;  /* 0x0000005700577305 */ /* 0x000f22000020f000 */
[----:B---3--:R-:W-:-:S05]  /*1140*/  FMUL R86, R86, UR7 ;  /* 0x0000000756567c20 */ /* 0x008fca0008400000 */
[----:B------:R-:W-:Y:S01]  /*1150*/  BAR.SYNC.DEFER_BLOCKING 0x0 ;  /* 0x0000000000007b1d */ /* 0x000fe20000010000 */
[----:B------:R-:W-:-:S05]  /*1160*/  ISETP.GE.AND P0, PT, R10, 0x1, PT ;  /* 0x000000010a00780c */ /* 0x000fca0003f06270 */
[----:B------:R-:W3:Y:S02]  /*1170*/  F2I.U32.TRUNC.NTZ R86, R86 ;  /* 0x0000005600567305 */ /* 0x000ee4000020f000 */
[----:B------:R-:W2:Y:S01]  /*1180*/  S2UR UR36, SR_CTAID.Z ;  /* 0x00000000002479c3 */ /* 0x000ea20000002700 */
[----:B----4-:R-:W-:-:S05]  /*1190*/  IADD3 R87, PT, PT, -R87, RZ, RZ ;  /* 0x000000ff57577210 */ /* 0x010fca0007ffe1ff */
[----:B-1----:R-:W-:Y:S01]  /*11a0*/  IMAD R87, R3, R87, UR5 ;  /* 0x0000000503577e24 */ /* 0x002fe2000f8e0257 */
[----:B---3--:R-:W-:-:S05]  /*11b0*/  IADD3 R86, PT, PT, -R86, RZ, RZ ;  /* 0x000000ff56567210 */ /* 0x008fca0007ffe1ff */
[----:B--2---:R-:W-:Y:S01]  /*11c0*/  IMAD R86, R2, R86, UR4 ;  /* 0x0000000402567e24 */ /* 0x004fe2000f8e0256 */
[----:B------:R-:W-:Y:S06]  /*11d0*/  @!P0 BRA `(.L_x_16) ;  /* 0x0000000000b88947 */ /* 0x000fec0003800000 */
[----:B------:R-:W1:Y:S01]  /*11e0*/  LDC.64 R4, c[0x0][0xb18] ;  /* 0x0002c600ff047b82 */ /* 0x000e620000000a00 */
[----:B------:R-:W-:-:S07]  /*11f0*/  ISETP.NE.AND P0, PT, R10, 0x1, PT ;  /* 0x000000010a00780c */ /* 0x000fce0003f05270 */
[----:B------:R-:W2:Y:S08]  /*1200*/  LDC R9, c[0x0][0xb0c] ;  /* 0x0002c300ff097b82 */ /* 0x000eb00000000800 */
[----:B------:R-:W3:Y:S08]  /*1210*/  LDC R12, c[0x0][0x370] ;  /* 0x0000dc00ff0c7b82 */ /* 0x000ef00000000800 */
[----:B------:R-:W4:Y:S01]  /*1220*/  LDC R11, c[0x0][0x374] ;  /* 0x0000dd00ff0b7b82 */ /* 0x000f220000000800 */
[----:B-1----:R-:W-:-:S07]  /*1230*/  ISETP.NE.AND P1, PT, R4, 0x1, PT ;  /* 0x000000010400780c */ /* 0x002fce0003f25270 */
[----:B------:R-:W3:Y:S01]  /*1240*/  LDC.64 R6, c[0x0][0xb10] ;  /* 0x0002c400ff067b82 */ /* 0x000ee20000000a00 */
[----:B--2---:R-:W-:-:S07]  /*1250*/  ISETP.NE.AND P2, PT, R9, 0x1, PT ;  /* 0x000000010900780c */ /* 0x004fce0003f45270 */
[----:B------:R-:W1:Y:S08]  /*1260*/  LDC R8, c[0x0][0xb20] ;  /* 0x0002c800ff087b82 */ /* 0x000e700000000800 */
[----:B------:R-:W2:Y:S01]  /*1270*/  LDC.64 R2, c[0x0][0xb28] ;  /* 0x0002ca00ff027b82 */ /* 0x000ea20000000a00 */
[----:B----4-:R-:W-:-:S04]  /*1280*/  IMAD.HI.U32 R13, R11, R5, RZ ;  /* 0x000000050b0d7227 */ /* 0x010fc800078e00ff */
[----:B------:R-:W-:-:S04]  /*1290*/  IMAD.HI.U32 R5, R14, R5, RZ ;  /* 0x000000050e057227 */ /* 0x000fc800078e00ff */
[----:B---3--:R-:W-:-:S05]  /*12a0*/  IMAD.HI.U32 R16, R12, R6, RZ ;  /* 0x000000060c107227 */ /* 0x008fca00078e00ff */
[-C--:B------:R-:W-:Y:S01]  /*12b0*/  @P2 SHF.R.U32.HI R12, RZ, R7.reuse, R16 ;  /* 0x00000007ff0c2219 */ /* 0x080fe20000011610 */
[----:B------:R-:W-:Y:S01]  /*12c0*/  IMAD.HI.U32 R16, R15, R6, RZ ;  /* 0x000000060f107227 */ /* 0x000fe200078e00ff */
[-C--:B-1----:R-:W-:Y:S02]  /*12d0*/  @P1 SHF.R.U32.HI R11, RZ, R8.reuse, R13 ;  /* 0x00000008ff0b1219 */ /* 0x082fe4000001160d */
[----:B------:R-:W-:Y:S02]  /*12e0*/  SHF.R.U32.HI R5, RZ, R8, R5 ;  /* 0x00000008ff057219 */ /* 0x000fe40000011605 */
[----:B------:R-:W-:Y:S02]  /*12f0*/  SHF.R.U32.HI R16, RZ, R7, R16 ;  /* 0x00000007ff107219 */ /* 0x000fe40000011610 */
[----:B------:R-:W-:Y:S01]  /*1300*/  SEL R5, R14, R5, !P1 ;  /* 0x000000050e057207 */ /* 0x000fe20004800000 */
[----:B--2---:R-:W-:Y:S01]  /*1310*/  IMAD.HI.U32 R13, R11, R2, RZ ;  /* 0x000000020b0d7227 */ /* 0x004fe200078e00ff */
[----:B------:R-:W-:-:S03]  /*1320*/  SEL R16, R15, R16, !P2 ;  /* 0x000000100f107207 */ /* 0x000fc60005000000 */
[----:B------:R-:W-:Y:S01]  /*1330*/  IMAD.HI.U32 R6, R12, R2, RZ ;  /* 0x000000020c067227 */ /* 0x000fe200078e00ff */
[----:B------:R-:W-:-:S04]  /*1340*/  @P0 SHF.R.U32.HI R11, RZ, R3, R13 ;  /* 0x00000003ff0b0219 */ /* 0x000fc8000001160d */
[----:B------:R-:W-:Y:S01]  /*1350*/  @P0 SHF.R.U32.HI R12, RZ, R3, R6 ;  /* 0x00000003ff0c0219 */ /* 0x000fe20000011606 */
[----:B------:R-:W-:-:S04]  /*1360*/  IMAD R11, R11, R10, RZ ;  /* 0x0000000a0b0b7224 */ /* 0x000fc800078e02ff */
[----:B------:R-:W-:Y:S01]  /*1370*/  IMAD R6, R12, R10, RZ ;  /* 0x0000000a0c067224 */ /* 0x000fe200078e02ff */
[----:B------:R-:W-:-:S04]  /*1380*/  ISETP.GE.AND P1, PT, R5, R11, PT ;  /* 0x0000000b0500720c */ /* 0x000fc80003f26270 */
[----:B------:R-:W-:Y:S01]  /*1390*/  ISETP.GE.OR P1, PT, R16, R6, P1 ;  /* 0x000000061000720c */ /* 0x000fe20000f26670 */
[----:B------:R-:W-:-:S05]  /*13a0*/  IMAD.HI.U32 R6, R5, R2, RZ ;  /* 0x0000000205067227 */ /* 0x000fca00078e00ff */
[----:B------:R-:W-:-:S04]  /*13b0*/  SHF.R.U32.HI R6, RZ, R3, R6 ;  /* 0x00000003ff067219 */ /* 0x000fc80000011606 */
[----:B------:R-:W-:-:S03]  /*13c0*/  SEL R6, R5, R6, !P0 ;  /* 0x0000000605067207 */ /* 0x000fc60004000000 */
[----:B------:R-:W-:Y:S01]  /*13d0*/  @!P1 IMAD.HI.U32 R7, R16, R2, RZ ;  /* 0x0000000210079227 */ /* 0x000fe200078e00ff */
[----:B------:R-:W-:-:S04]  /*13e0*/  IADD3 R2, PT, PT, -R6, RZ, RZ ;  /* 0x000000ff06027210 */ /* 0x000fc80007ffe1ff */
[----:B------:R-:W-:Y:S01]  /*13f0*/  @!P1 SHF.R.U32.HI R3, RZ, R3, R7 ;  /* 0x00000003ff039219 */ /* 0x000fe20000011607 */
[----:B------:R-:W-:Y:S01]  /*1400*/  IMAD R2, R10, R2, R5 ;  /* 0x000000020a027224 */ /* 0x000fe200078e0205 */
[----:B------:R-:W-:Y:S02]  /*1410*/  IADD3 R7, PT, PT, -R5, RZ, RZ ;  /* 0x000000ff05077210 */ /* 0x000fe40007ffe1ff */
[----:B------:R-:W-:-:S03]  /*1420*/  @!P1 SEL R3, R16, R3, !P0 ;  /* 0x0000000310039207 */ /* 0x000fc60004000000 */
[----:B------:R-:W-:Y:S02]  /*1430*/  IMAD R7, R4, R7, R14 ;  /* 0x0000000704077224 */ /* 0x000fe400078e020e */
[--C-:B------:R-:W-:Y:S02]  /*1440*/  @!P1 IMAD.IADD R6, R6, 0x1, -R3.reuse ;  /* 0x0000000106069824 */ /* 0x100fe400078e0a03 */
[----:B------:R-:W-:Y:S01]  /*1450*/  @!P1 IMAD R3, R2, R12, R3 ;  /* 0x0000000c02039224 */ /* 0x000fe200078e0203 */
[----:B------:R-:W-:Y:S01]  /*1460*/  IADD3 R2, PT, PT, -R16, RZ, RZ ;  /* 0x000000ff10027210 */ /* 0x000fe20007ffe1ff */
[----:B------:R-:W-:Y:S02]  /*1470*/  @!P1 IMAD R5, R6, R10, R16 ;  /* 0x0000000a06059224 */ /* 0x000fe400078e0210 */
[----:B------:R-:W-:Y:S02]  /*1480*/  @!P1 IMAD.MOV.U32 R16, RZ, RZ, R3 ;  /* 0x000000ffff109224 */ /* 0x000fe400078e0003 */
[----:B------:R-:W-:-:S02]  /*1490*/  IMAD R2, R9, R2, R15 ;  /* 0x0000000209027224 */ /* 0x000fc400078e020f */
[----:B------:R-:W-:Y:S02]  /*14a0*/  IMAD R14, R5, R4, R7 ;  /* 0x00000004050e7224 */ /* 0x000fe400078e0207 */
[----:B------:R-:W-:Y:S02]  /*14b0*/  IMAD R15, R16, R9, R2 ;  /* 0x00000009100f7224 */ /* 0x000fe400078e0202 */
.L_x_16:
[----:B------:R-:W1:Y:S01]  /*14c0*/  LDCU UR4, c[0x0][0xb30] ;  /* 0x00016600ff0477ac */ /* 0x000e620008000800 */
[----:B------:R-:W2:Y:S08]  /*14d0*/  S2UR UR37, SR_CgaCtaId ;  /* 0x00000000002579c3 */ /* 0x000eb00000008800 */
[----:B------:R-:W3:Y:S01]  /*14e0*/  LDC R37, c[0x0][0xb24] ;  /* 0x0002c900ff257b82 */ /* 0x000ee20000000800 */
[----:B-1----:R-:W-:-:S09]  /*14f0*/  UISETP.NE.AND UP1, UPT, UR4, 0x1, UPT ;  /* 0x000000010400788c */ /* 0x002fd2000bf25270 */
[----:B--2---:R-:W-:Y:S05]  /*1500*/  BRA.U UP1, `(.L_x_17) ;  /* 0x0000000101407547 */ /* 0x004fea000b800000 */
[----:B------:R-:W1:Y:S08]  /*1510*/  LDC.64 R4, c[0x0][0xb10] ;  /* 0x0002c400ff047b82 */ /* 0x000e700000000a00 */
[----:B------:R-:W2:Y:S08]  /*1520*/  LDC.64 R2, c[0x0][0xb18] ;  /* 0x0002c600ff027b82 */ /* 0x000eb00000000a00 */
[----:B------:R-:W4:Y:S08]  /*1530*/  LDC R6, c[0x0][0xb20] ;  /* 0x0002c800ff067b82 */ /* 0x000f300000000800 */
[----:B------:R-:W3:Y:S01]  /*1540*/  LDC R7, c[0x0][0xb0c] ;  /* 0x0002c300ff077b82 */ /* 0x000ee20000000800 */
[----:B-1----:R-:W-:-:S05]  /*1550*/  IMAD.HI.U32 R4, R15, R4, RZ ;  /* 0x000000040f047227 */ /* 0x002fca00078e00ff */
[----:B------:R-:W-:Y:S01]  /*1560*/  SHF.R.U32.HI R4, RZ, R5, R4 ;  /* 0x00000005ff047219 */ /* 0x000fe20000011604 */
[----:B--2---:R-:W-:Y:S01]  /*1570*/  IMAD.HI.U32 R3, R14, R3, RZ ;  /* 0x000000030e037227 */ /* 0x004fe200078e00ff */
[----:B------:R-:W-:-:S04]  /*1580*/  ISETP.NE.AND P0, PT, R2, 0x1, PT ;  /* 0x000000010200780c */ /* 0x000fc80003f05270 */
[----:B----4-:R-:W-:-:S04]  /*1590*/  SHF.R.U32.HI R3, RZ, R6, R3 ;  /* 0x00000006ff037219 */ /* 0x010fc80000011603 */
[----:B------:R-:W-:Y:S02]  /*15a0*/  SEL R3, R14, R3, !P0 ;  /* 0x000000030e037207 */ /* 0x000fe40004000000 */
[----:B---3--:R-:W-:-:S04]  /*15b0*/  ISETP.NE.AND P1, PT, R7, 0x1, PT ;  /* 0x000000010700780c */ /* 0x008fc80003f25270 */
[----:B------:R-:W-:-:S05]  /*15c0*/  SEL R4, R15, R4, !P1 ;  /* 0x000000040f047207 */ /* 0x000fca0004800000 */
[----:B------:R-:W-:Y:S02]  /*15d0*/  IMAD.IADD R5, R3, 0x1, -R4 ;  /* 0x0000000103057824 */ /* 0x000fe400078e0a04 */
[----:B------:R-:W-:Y:S02]  /*15e0*/  IMAD.IADD R3, R4, 0x1, -R3 ;  /* 0x0000000104037824 */ /* 0x000fe400078e0a03 */
[----:B------:R-:W-:Y:S02]  /*15f0*/  IMAD R15, R5, R7, R15 ;  /* 0x00000007050f7224 */ /* 0x000fe400078e020f */
[----:B------:R-:W-:-:S07]  /*1600*/  IMAD R14, R3, R2, R14 ;  /* 0x00000002030e7224 */ /* 0x000fce00078e020e */
.L_x_17:
[----:B------:R-:W-:Y:S01]  /*1610*/  BAR.SYNC.DEFER_BLOCKING 0x0 ;  /* 0x0000000000007b1d */ /* 0x000fe20000010000 */
[----:B------:R-:W-:Y:S01]  /*1620*/  UISETP.NE.AND UP1, UPT, UR8, 0x2, UPT ;  /* 0x000000020800788c */ /* 0x000fe2000bf25270 */
[----:B------:R-:W-:Y:S02]  /*1630*/  ISETP.NE.OR P5, PT, R0, 0x2, !P5 ;  /* 0x000000020000780c */ /* 0x000fe40006fa5670 */
[----:B------:R-:W-:-:S06]  /*1640*/  LOP3.LUT R2, R101, 0x1f, RZ, 0xc0, !PT ;  /* 0x0000001f65027812 */ /* 0x000fcc00078ec0ff */
[----:B------:R-:W-:Y:S05]  /*1650*/  BRA.U UP1, `(.L_x_18) ;  /* 0x0000001d01507547 */ /* 0x000fea000b800000 */
[----:B------:R-:W1:Y:S01]  /*1660*/  LDCU UR15, c[0x0][0x38c] ;  /* 0x00007180ff0f77ac */ /* 0x000e620008000800 */
[----:B------:R-:W2:Y:S01]  /*1670*/  LDC R8, c[0x0][0x370] ;  /* 0x0000dc00ff087b82 */ /* 0x000ea20000000800 */
[----:B------:R-:W-:Y:S01]  /*1680*/  PLOP3.LUT P1, PT, PT, PT, UP2, 0x80, 0x8 ;  /* 0x000000000008781c */ /* 0x000fe20003f2f028 */
[----:B------:R-:W-:Y:S01]  /*1690*/  IMAD.MOV.U32 R17, RZ, RZ, 0x1 ;  /* 0x00000001ff117424 */ /* 0x000fe200078e00ff */
[----:B------:R-:W-:Y:S01]  /*16a0*/  ISETP.EQ.OR P4, PT, R2, RZ, P5 ;  /* 0x000000ff0200720c */ /* 0x000fe20002f82670 */
[----:B------:R-:W-:Y:S01]  /*16b0*/  IMAD.MOV.U32 R16, RZ, RZ, RZ ;  /* 0x000000ffff107224 */ /* 0x000fe200078e00ff */
[----:B------:R-:W-:Y:S02]  /*16c0*/  PLOP3.LUT P1, PT, P1, PT, PT, 0x8, 0x80 ;  /* 0x000000000080781c */ /* 0x000fe40000f2e170 */
[----:B------:R-:W-:Y:S01]  /*16d0*/  CS2R R12, SRZ ;  /* 0x00000000000c7805 */ /* 0x000fe2000001ff00 */
[----:B------:R-:W-:Y:S01]  /*16e0*/  IMAD.MOV.U32 R11, RZ, RZ, 0x1 ;  /* 0x00000001ff0b7424 */ /* 0x000fe200078e00ff */
[----:B------:R-:W4:Y:S01]  /*16f0*/  LDC R0, c[0x0][0x374] ;  /* 0x0000dd00ff007b82 */ /* 0x000f220000000800 */
[----:B------:R-:W2:Y:S01]  /*1700*/  LDCU.64 UR24, c[0x0][0x348] ;  /* 0x00006900ff1877ac */ /* 0x000ea20008000a00 */
[----:B------:R-:W-:Y:S01]  /*1710*/  UMOV UR13, URZ ;  /* 0x000000ff000d7c82 */ /* 0x000fe20008000000 */
[----:B-1----:R-:W-:-:S04]  /*1720*/  UIADD3 UR5, UPT, UPT, UR15, 0xf, URZ ;  /* 0x0000000f0f057890 */ /* 0x002fc8000fffe0ff */
[----:B------:R-:W-:-:S04]  /*1730*/  USHF.R.S32.HI UR4, URZ, 0x1f, UR5 ;  /* 0x0000001fff047899 */ /* 0x000fc80008011405 */
[----:B------:R-:W-:-:S04]  /*1740*/  ULEA.HI UR4, UR4, UR5, URZ, 0x4 ;  /* 0x0000000504047291 */ /* 0x000fc8000f8f20ff */
[----:B------:R-:W-:Y:S02]  /*1750*/  USHF.R.S32.HI UR22, URZ, 0x4, UR4 ;  /* 0x00000004ff167899 */ /* 0x000fe40008011404 */
[----:B------:R-:W-:Y:S02]  /*1760*/  UIADD3 UR4, UPT, UPT, UR15, -0x1, URZ ;  /* 0xffffffff0f047890 */ /* 0x000fe4000fffe0ff */
[----:B------:R-:W-:Y:S02]  /*1770*/  UISETP.LT.U32.AND UP0, UPT, UR22, 0x19, UPT ;  /* 0x000000191600788c */ /* 0x000fe4000bf01070 */
[----:B------:R-:W-:Y:S02]  /*1780*/  UISETP.GE.U32.AND UP1, UPT, UR4, -0x1f, UPT ;  /* 0xffffffe10400788c */ /* 0x000fe4000bf26070 */
[----:B------:R-:W-:Y:S02]  /*1790*/  USEL UR21, UR22, 0x19, UP0 ;  /* 0x0000001916157887 */ /* 0x000fe40008000000 */
[----:B------:R-:W-:-:S02]  /*17a0*/  UIADD3 UR15, UPT, UPT, UR15, 0x1e, URZ ;  /* 0x0000001e0f0f7890 */ /* 0x000fc4000fffe0ff */
[----:B------:R-:W-:Y:S02]  /*17b0*/  UIADD3 UR7, UPT, UPT, UR21, -0x1, URZ ;  /* 0xffffffff15077890 */ /* 0x000fe4000fffe0ff */
[----:B------:R-:W-:-:S03]  /*17c0*/  UIADD3 UR14, UPT, UPT, UR22, -UR21, URZ ;  /* 0x80000015160e7290 */ /* 0x000fc6000fffe0ff */
[----:B------:R-:W-:-:S04]  /*17d0*/  @UP1 UIADD3 UR7, UPT, UPT, UR21, URZ, URZ ;  /* 0x000000ff15071290 */ /* 0x000fc8000fffe0ff */
[----:B--2---:R-:W-:-:S12]  /*17e0*/  UIADD3 UR7, UPT, UPT, UR7, 0x1, URZ ;  /* 0x0000000107077890 */ /* 0x004fd8000fffe0ff */
.L_x_36:
[----:B------:R-:W-:Y:S01]  /*17f0*/  UISETP.NE.AND UP0, UPT, UR37, URZ, UPT ;  /* 0x000000ff2500728c */ /* 0x000fe2000bf05270 */
[----:B------:R-:W1:Y:S08]  /*1800*/  S2UR UR37, SR_CgaCtaId ;  /* 0x00000000002579c3 */ /* 0x000e700000008800 */
[----:B------:R-:W-:Y:S05]  /*1810*/  BRA.U UP0, `(.L_x_19) ;  /* 0x0000000100347547 */ /* 0x000fea000b800000 */
[----:B------:R-:W2:Y:S01]  /*1820*/  S2R R2, SR_CgaCtaId ;  /* 0x0000000000027919 */ /* 0x000ea20000008800 */
[----:B------:R-:W-:-:S04]  /*1830*/  MOV R3, 0x400 ;  /* 0x0000040000037802 */ /* 0x000fc80000000f00 */
[----:B--2---:R-:W-:Y:S02]  /*1840*/  LEA R2, R2, R3, 0x18 ;  /* 0x0000000302027211 */ /* 0x004fe400078ec0ff */
[----:B------:R-:W-:-:S03]  /*1850*/  SHF.L.U32 R3, R11, 0x1f, RZ ;  /* 0x0000001f0b037819 */ /* 0x000fc600000006ff */
[----:B------:R-:W-:-:S04]  /*1860*/  IMAD R2, R12, 0x8, R2 ;  /* 0x000000080c027824 */ /* 0x000fc800078e0202 */
[----:B------:R-:W2:Y:S02]  /*1870*/  SYNCS.PHASECHK.TRANS64.TRYWAIT P0, [R2+URZ+0x240], R3 ;  /* 0x00024003020075a7 */ /* 0x000ea400080011ff */
[----:B--2---:R-:W-:Y:S05]  /*1880*/  @!P0 BRA `(.L_x_20) ;  /* 0x00000074004c8947 */ /* 0x004fea0003800000 */
.L_x_144:
[----:B------:R-:W-:Y:S01]  /*1890*/  VIADD R12, R12, 0x1 ;  /* 0x000000010c0c7836 */ /* 0x000fe20000000000 */
[----:B------:R2:W-:Y:S04]  /*18a0*/  SYNCS.ARRIVE.TRANS64.A1T0 RZ, [R2+URZ+0x230], RZ ;  /* 0x000230ff02ff79a7 */ /* 0x0005e800081000ff */
[----:B------:R-:W-:-:S04]  /*18b0*/  ISETP.NE.AND P0, PT, R12, 0x2, PT ;  /* 0x000000020c00780c */ /* 0x000fc80003f05270 */
[----:B------:R-:W-:Y:S02]  /*18c0*/  SEL R12, R12, RZ, P0 ;  /* 0x000000ff0c0c7207 */ /* 0x000fe40000000000 */
[----:B--2---:R-:W-:-:S04]  /*18d0*/  SEL R2, RZ, 0x1, P0 ;  /* 0x00000001ff027807 */ /* 0x004fc80000000000 */
[----:B------:R-:W-:-:S07]  /*18e0*/  LOP3.LUT R11, R11, R2, RZ, 0x3c, !PT ;  /* 0x000000020b0b7212 */ /* 0x000fce00078e3cff */
.L_x_19:
[----:B------:R-:W-:Y:S01]  /*18f0*/  UMOV UR4, 0x400 ;  /* 0x0000040000047882 */ /* 0x000fe20000000000 */
[----:B------:R-:W-:Y:S01]  /*1900*/  SHF.L.U32 R2, R17, 0x1f, RZ ;  /* 0x0000001f11027819 */ /* 0x000fe200000006ff */
[----:B-1----:R-:W-:Y:S01]  /*1910*/  ULEA UR4, UR37, UR4, 0x18 ;  /* 0x0000000425047291 */ /* 0x002fe2000f8ec0ff */
[----:B------:R-:W-:Y:S01]  /*1920*/  R2UR UR35, R15 ;  /* 0x000000000f2372ca */ /* 0x000fe200000e0000 */
[----:B------:R-:W-:Y:S01]  /*1930*/  UISETP.GE.U32.AND UP0, UPT, UR15, 0x1f, UPT ;  /* 0x0000001f0f00788c */ /* 0x000fe2000bf06070 */
[----:B------:R-:W-:Y:S01]  /*1940*/  R2UR UR11, R14 ;  /* 0x000000000e0b72ca */ /* 0x000fe200000e0000 */
[----:B------:R-:W-:Y:S01]  /*1950*/  ULEA UR5, UR13, UR4, 0x3 ;  /* 0x000000040d057291 */ /* 0x000fe2000f8e18ff */
[----:B------:R-:W-:-:S08]  /*1960*/  UMOV UR23, URZ ;  /* 0x000000ff00177c82 */ /* 0x000fd00008000000 */
[----:B------:R1:W2:Y:S01]  /*1970*/  SYNCS.PHASECHK.TRANS64.TRYWAIT P0, [UR5+0xc8], R2 ;  /* 0x0000c802ff0075a7 */ /* 0x0002a20008001105 */
[----:B------:R-:W-:Y:S02]  /*1980*/  USHF.L.U32 UR35, UR35, 0x6, URZ ;  /* 0x0000000623237899 */ /* 0x000fe400080006ff */
[----:B------:R-:W-:Y:S01]  /*1990*/  UIMAD UR11, UR11, 0xc0, URZ ;  /* 0x000000c00b0b78a4 */ /* 0x000fe2000f8e02ff */
[----:B------:R-:W-:Y:S11]  /*19a0*/  BRA.U !UP0, `(.L_x_21) ;  /* 0x0000000108a87547 */ /* 0x000ff6000b800000 */
[----:B------:R-:W-:Y:S01]  /*19b0*/  UMOV UR16, URZ ;  /* 0x000000ff00107c82 */ /* 0x000fe20008000000 */
[----:B------:R-:W-:-:S05]  /*19c0*/  UMOV UR6, UR13 ;  /* 0x0000000d00067c82 */ /* 0x000fca0008000000 */
.L_x_26:
[----:B--2---:R-:W-:Y:S01]  /*19d0*/  @!P5 MOV R3, 0x2000 ;  /* 0x000020000003d802 */ /* 0x004fe20000000f00 */
[----:B-1----:R-:W-:Y:S01]  /*19e0*/  ULEA UR33, UR6, UR4, 0x3 ;  /* 0x0000000406217291 */ /* 0x002fe2000f8e18ff */
[----:B--2---:R-:W-:Y:S11]  /*19f0*/  @P0 BRA `(.L_x_22) ;  /* 0x00000000000c0947 */ /* 0x004ff60003800000 */
[----:B------:R-:W-:Y:S04]  /*1a00*/  SHF.L.U32 R4, R17, 0x1f, RZ ;  /* 0x0000001f11047819 */ /* 0x000fe800000006ff */
[----:B------:R-:W2:Y:S02]  /*1a10*/  SYNCS.PHASECHK.TRANS64.TRYWAIT P0, [UR33+0xc8], R4 ;  /* 0x0000c804ff0075a7 */ /* 0x000ea40008001121 */
[----:B--2---:R-:W-:Y:S05]  /*1a20*/  @!P0 BRA `(.L_x_23) ;  /* 0x0000007000f88947 */ /* 0x004fea0003800000 */
.L_x_22:
[----:B------:R2:W-:Y:S01]  /*1a30*/  @!P5 SYNCS.ARRIVE.TRANS64 RZ, [UR33], R3 ;  /* 0x00000003ffffd9a7 */ /* 0x0005e20008000021 */
[----:B------:R-:W-:Y:S04]  /*1a40*/  BSSY.RECONVERGENT B0, `(.L_x_24) ;  /* 0x0000003000007945 */ /* 0x000fe80003800200 */
[----:B------:R-:W-:Y:S05]  /*1a50*/  @P4 BRA `(.L_x_25) ;  /* 0x0000000000044947 */ /* 0x000fea0003800000 */
[----:B------:R-:W-:Y:S05]  /*1a60*/  BPT.TRAP 0x1 ;  /* 0x000000040000795c */ /* 0x000fea0000300000 */
.L_x_25:
[----:B------:R-:W-:Y:S05]  /*1a70*/  BSYNC.RECONVERGENT B0 ;  /* 0x0000000000007941 */ /* 0x000fea0003800200 */
.L_x_24:
[----:B------:R-:W-:Y:S02]  /*1a80*/  UIADD3 UR13, UPT, UPT, UR6, 0x1, URZ ;  /* 0x00000001060d7890 */ /* 0x000fe4000fffe0ff */
[----:B------:R-:W-:Y:S02]  /*1a90*/  UIADD3 UR18, UP1, UPT, UR24, 0x80, URZ ;  /* 0x0000008018127890 */ /* 0x000fe4000ff3e0ff */
[----:B------:R-:W-:Y:S02]  /*1aa0*/  UISETP.NE.AND UP0, UPT, UR13, 0x19, UPT ;  /* 0x000000190d00788c */ /* 0x000fe4000bf05270 */
[----:B------:R-:W-:Y:S02]  /*1ab0*/  ULEA UR32, UR6, UR4, 0xb ;  /* 0x0000000406207291 */ /* 0x000fe4000f8e58ff */
[----:B------:R-:W-:Y:S02]  /*1ac0*/  USEL UR9, URZ, 0x1, UP0 ;  /* 0x00000001ff097887 */ /* 0x000fe40008000000 */
[----:B------:R-:W-:Y:S02]  /*1ad0*/  USEL UR13, UR13, URZ, UP0 ;  /* 0x000000ff0d0d7287 */ /* 0x000fe40008000000 */
[----:B------:R-:W-:Y:S02]  /*1ae0*/  USHF.L.U32 UR34, UR16, 0x4, URZ ;  /* 0x0000000410227899 */ /* 0x000fe400080006ff */
[----:B------:R-:W-:Y:S01]  /*1af0*/  ULEA UR8, UR13, UR4, 0x3 ;  /* 0x000000040d087291 */ /* 0x000fe2000f8e18ff */
[----:B------:R-:W-:Y:S01]  /*1b00*/  LOP3.LUT R17, R17, UR9, RZ, 0x3c, !PT ;  /* 0x0000000911117c12 */ /* 0x000fe2000f8e3cff */
[----:B------:R-:W-:Y:S02]  /*1b10*/  UIADD3.X UR19, UPT, UPT, URZ, UR25, URZ, UP1, !UPT ;  /* 0x00000019ff137290 */ /* 0x000fe40008ffe4ff */
[----:B------:R-:W-:Y:S01]  /*1b20*/  UIADD3 UR32, UPT, UPT, UR32, 0x6800, URZ ;  /* 0x0000680020207890 */ /* 0x000fe2000fffe0ff */
[----:B-1----:R-:W-:Y:S01]  /*1b30*/  SHF.L.U32 R2, R17, 0x1f, RZ ;  /* 0x0000001f11027819 */ /* 0x002fe200000006ff */
[----:B------:R-:W-:Y:S02]  /*1b40*/  UIMAD UR5, UR6, 0x1800, UR4 ;  /* 0x00001800060578a4 */ /* 0x000fe4000f8e0204 */
[----:B------:R-:W-:Y:S01]  /*1b50*/  UIADD3 UR26, UP0, UPT, UR24, 0x180, URZ ;  /* 0x00000180181a7890 */ /* 0x000fe2000ff1e0ff */
[----:B------:R1:W1:Y:S01]  /*1b60*/  SYNCS.PHASECHK.TRANS64.TRYWAIT P0, [UR8+0xc8], R2 ;  /* 0x0000c802ff0075a7 */ /* 0x0002620008001108 */
[----:B------:R-:W-:Y:S01]  /*1b70*/  UMOV UR28, 0x0 ;  /* 0x00000000001c7882 */ /* 0x000fe20000000000 */
[----:B------:R-:W-:Y:S01]  /*1b80*/  UMOV UR29, 0x10000000 ;  /* 0x10000000001d7882 */ /* 0x000fe20000000000 */
[----:B------:R-:W-:Y:S01]  /*1b90*/  UIADD3 UR8, UPT, UPT, UR5, 0x13000, URZ ;  /* 0x0001300005087890 */ /* 0x000fe2000fffe0ff */
[----:B------:R1:W-:Y:S01]  /*1ba0*/  UTMALDG.3D [UR32], [UR18], desc[UR28] ;  /* 0x00001c20120075b4 */ /* 0x0003e20008011000 */
[----:B------:R-:W-:Y:S02]  /*1bb0*/  UIADD3.X UR27, UPT, UPT, URZ, UR25, URZ, UP0, !UPT ;  /* 0x00000019ff1b7290 */ /* 0x000fe400087fe4ff */
[----:B------:R-:W-:Y:S01]  /*1bc0*/  UIADD3 UR16, UPT, UPT, UR16, 0x1, URZ ;  /* 0x0000000110107890 */ /* 0x000fe2000fffe0ff */
[----:B------:R-:W-:Y:S01]  /*1bd0*/  UMOV UR12, UR36 ;  /* 0x00000024000c7c82 */ /* 0x000fe20008000000 */
[----:B------:R-:W-:Y:S01]  /*1be0*/  UMOV UR9, UR33 ;  /* 0x0000002100097c82 */ /* 0x000fe20008000000 */
[----:B------:R-:W-:Y:S01]  /*1bf0*/  UMOV UR10, UR34 ;  /* 0x00000022000a7c82 */ /* 0x000fe20008000000 */
[----:B------:R-:W-:Y:S03]  /*1c00*/  UISETP.NE.AND UP0, UPT, UR16, UR7, UPT ;  /* 0x000000071000728c */ /* 0x000fe6000bf05270 */
[----:B------:R1:W-:Y:S01]  /*1c10*/  UTMALDG.3D [UR8], [UR26], desc[UR28] ;  /* 0x00001c081a0075b4 */ /* 0x0003e20008011000 */
[----:B------:R-:W-:Y:S01]  /*1c20*/  UMOV UR23, UR7 ;  /* 0x0000000700177c82 */ /* 0x000fe20008000000 */
[----:B------:R-:W-:Y:S04]  /*1c30*/  UMOV UR6, UR13 ;  /* 0x0000000d00067c82 */ /* 0x000fe80008000000 */
[----:B------:R-:W-:Y:S05]  /*1c40*/  BRA.U UP0, `(.L_x_26) ;  /* 0xfffffffd00607547 */ /* 0x000fea000b83ffff */
.L_x_21:
[----:B------:R-:W-:Y:S01]  /*1c50*/  ULEA UR5, UR13, UR4, 0x3 ;  /* 0x000000040d057291 */ /* 0x000fe2000f8e18ff */
[----:B-1----:R-:W-:Y:S01]  /*1c60*/  SHF.L.U32 R2, R17, 0x1f, RZ ;  /* 0x0000001f11027819 */ /* 0x002fe200000006ff */
[----:B------:R-:W-:Y:S01]  /*1c70*/  @!P1 SYNCS.ARRIVE.TRANS64.A1T0 RZ, [UR4+0x1c8], RZ ;  /* 0x0001c8ffffff99a7 */ /* 0x000fe20008100004 */
[----:B------:R-:W-:-:S06]  /*1c80*/  UISETP.GT.AND UP0, UPT, UR22, UR21, UPT ;  /* 0x000000151600728c */ /* 0x000fcc000bf04270 */
[----:B--2---:R1:W2:Y:S03]  /*1c90*/  SYNCS.PHASECHK.TRANS64.TRYWAIT P0, [UR5+0xc8], R2 ;  /* 0x0000c802ff0075a7 */ /* 0x0042a60008001105 */
[----:B------:R-:W-:Y:S05]  /*1ca0*/  BRA.U !UP0, `(.L_x_27) ;  /* 0x0000000108ac7547 */ /* 0x000fea000b800000 */
[----:B------:R-:W-:Y:S01]  /*1cb0*/  UIADD3 UR26, UPT, UPT, UR14, UR23, URZ ;  /* 0x000000170e1a7290 */ /* 0x000fe2000fffe0ff */
[----:B------:R-:W-:-:S11]  /*1cc0*/  UMOV UR6, UR13 ;  /* 0x0000000d00067c82 */ /* 0x000fd60008000000 */
.L_x_32:
[----:B--2---:R-:W-:Y:S01]  /*1cd0*/  @!P5 MOV R3, 0x2000 ;  /* 0x000020000003d802 */ /* 0x004fe20000000f00 */
[----:B-1----:R-:W-:Y:S01]  /*1ce0*/  ULEA UR17, UR6, UR4, 0x3 ;  /* 0x0000000406117291 */ /* 0x002fe2000f8e18ff */
[----:B--2---:R-:W-:Y:S11]  /*1cf0*/  @P0 BRA `(.L_x_28) ;  /* 0x00000000000c0947 */ /* 0x004ff60003800000 */
[----:B------:R-:W-:Y:S04]  /*1d00*/  SHF.L.U32 R4, R17, 0x1f, RZ ;  /* 0x0000001f11047819 */ /* 0x000fe800000006ff */
[----:B------:R-:W2:Y:S02]  /*1d10*/  SYNCS.PHASECHK.TRANS64.TRYWAIT P0, [UR17+0xc8], R4 ;  /* 0x0000c804ff0075a7 */ /* 0x000ea40008001111 */
[----:B--2---:R-:W-:Y:S05]  /*1d20*/  @!P0 BRA `(.L_x_29) ;  /* 0x0000007000508947 */ /* 0x004fea0003800000 */
.L_x_28:
[----:B------:R2:W-:Y:S01]  /*1d30*/  @!P5 SYNCS.ARRIVE.TRANS64 RZ, [UR17], R3 ;  /* 0x00000003ffffd9a7 */ /* 0x0005e20008000011 */
[----:B------:R-:W-:Y:S04]  /*1d40*/  BSSY.RECONVERGENT B0, `(.L_x_30) ;  /* 0x0000003000007945 */ /* 0x000fe80003800200 */
[----:B------:R-:W-:Y:S05]  /*1d50*/  @P4 BRA `(.L_x_31) ;  /* 0x0000000000044947 */ /* 0x000fea0003800000 */
[----:B------:R-:W-:Y:S05]  /*1d60*/  BPT.TRAP 0x1 ;  /* 0x000000040000795c */ /* 0x000fea0000300000 */
.L_x_31:
[----:B------:R-:W-:Y:S05]  /*1d70*/  BSYNC.RECONVERGENT B0 ;  /* 0x0000000000007941 */ /* 0x000fea0003800200 */
.L_x_30:
[----:B------:R-:W-:Y:S02]  /*1d80*/  UIADD3 UR13, UPT, UPT, UR6, 0x1, URZ ;  /* 0x00000001060d7890 */ /* 0x000fe4000fffe0ff */
[----:B------:R-:W-:Y:S02]  /*1d90*/  ULEA UR16, UR6, UR4, 0xb ;  /* 0x0000000406107291 */ /* 0x000fe4000f8e58ff */
[----:B------:R-:W-:Y:S02]  /*1da0*/  UISETP.NE.AND UP0, UPT, UR13, 0x19, UPT ;  /* 0x000000190d00788c */ /* 0x000fe4000bf05270 */
[----:B------:R-:W-:Y:S02]  /*1db0*/  UIADD3 UR32, UP1, UPT, UR24, 0x80, URZ ;  /* 0x0000008018207890 */ /* 0x000fe4000ff3e0ff */
[----:B------:R-:W-:Y:S02]  /*1dc0*/  USEL UR9, URZ, 0x1, UP0 ;  /* 0x00000001ff097887 */ /* 0x000fe40008000000 */
[----:B------:R-:W-:Y:S02]  /*1dd0*/  USEL UR13, UR13, URZ, UP0 ;  /* 0x000000ff0d0d7287 */ /* 0x000fe40008000000 */
[----:B------:R-:W-:Y:S02]  /*1de0*/  USHF.L.U32 UR18, UR23, 0x4, URZ ;  /* 0x0000000417127899 */ /* 0x000fe400080006ff */
[----:B------:R-:W-:Y:S01]  /*1df0*/  ULEA UR8, UR13, UR4, 0x3 ;  /* 0x000000040d087291 */ /* 0x000fe2000f8e18ff */
[----:B------:R-:W-:Y:S01]  /*1e00*/  LOP3.LUT R17, R17, UR9, RZ, 0x3c, !PT ;  /* 0x0000000911117c12 */ /* 0x000fe2000f8e3cff */
[----:B------:R-:W-:Y:S02]  /*1e10*/  UIADD3 UR16, UPT, UPT, UR16, 0x6800, URZ ;  /* 0x0000680010107890 */ /* 0x000fe4000fffe0ff */
[----:B------:R-:W-:Y:S01]  /*1e20*/  UIADD3.X UR33, UPT, UPT, URZ, UR25, URZ, UP1, !UPT ;  /* 0x00000019ff217290 */ /* 0x000fe20008ffe4ff */
[----:B-1----:R-:W-:Y:S01]  /*1e30*/  SHF.L.U32 R2, R17, 0x1f, RZ ;  /* 0x0000001f11027819 */ /* 0x002fe200000006ff */
[----:B------:R-:W-:Y:S02]  /*1e40*/  UIMAD UR5, UR6, 0x1800, UR4 ;  /* 0x00001800060578a4 */ /* 0x000fe4000f8e0204 */
[----:B------:R-:W-:Y:S01]  /*1e50*/  UIADD3 UR30, UP0, UPT, UR24, 0x180, URZ ;  /* 0x00000180181e7890 */ /* 0x000fe2000ff1e0ff */
[----:B------:R1:W1:Y:S01]  /*1e60*/  SYNCS.PHASECHK.TRANS64.TRYWAIT P0, [UR8+0xc8], R2 ;  /* 0x0000c802ff0075a7 */ /* 0x0002620008001108 */
[----:B------:R-:W-:Y:S01]  /*1e70*/  UIADD3 UR8, UPT, UPT, UR5, 0x13000, URZ ;  /* 0x0001300005087890 */ /* 0x000fe2000fffe0ff */
[----:B------:R-:W-:Y:S01]  /*1e80*/  UMOV UR28, 0x0 ;  /* 0x00000000001c7882 */ /* 0x000fe20000000000 */
[----:B------:R-:W-:Y:S01]  /*1e90*/  UMOV UR29, 0x10000000 ;  /* 0x10000000001d7882 */ /* 0x000fe20000000000 */
[----:B------:R-:W-:Y:S01]  /*1ea0*/  UMOV UR19, UR35 ;  /* 0x0000002300137c82 */ /* 0x000fe20008000000 */
[----:B------:R-:W-:Y:S01]  /*1eb0*/  UMOV UR20, UR36 ;  /* 0x0000002400147c82 */ /* 0x000fe20008000000 */
[----:B------:R-:W-:Y:S01]  /*1ec0*/  UIADD3.X UR31, UPT, UPT, URZ, UR25, URZ, UP0, !UPT ;  /* 0x00000019ff1f7290 */ /* 0x000fe200087fe4ff */
[----:B------:R1:W-:Y:S01]  /*1ed0*/  UTMALDG.3D [UR16], [UR32], desc[UR28] ;  /* 0x00001c10200075b4 */ /* 0x0003e20008011000 */
[----:B------:R-:W-:Y:S01]  /*1ee0*/  UIADD3 UR23, UPT, UPT, UR23, 0x1, URZ ;  /* 0x0000000117177890 */ /* 0x000fe2000fffe0ff */
[----:B------:R-:W-:Y:S01]  /*1ef0*/  UMOV UR12, UR36 ;  /* 0x00000024000c7c82 */ /* 0x000fe20008000000 */
[----:B------:R-:W-:Y:S01]  /*1f00*/  UMOV UR9, UR17 ;  /* 0x0000001100097c82 */ /* 0x000fe20008000000 */
[----:B------:R-:W-:Y:S01]  /*1f10*/  UMOV UR10, UR18 ;  /* 0x00000012000a7c82 */ /* 0x000fe20008000000 */
[----:B------:R-:W-:Y:S03]  /*1f20*/  UISETP.NE.AND UP0, UPT, UR23, UR26, UPT ;  /* 0x0000001a1700728c */ /* 0x000fe6000bf05270 */
[----:B------:R1:W-:Y:S01]  /*1f30*/  UTMALDG.3D [UR8], [UR30], desc[UR28] ;  /* 0x00001c081e0075b4 */ /* 0x0003e20008011000 */
[----:B------:R-:W-:Y:S05]  /*1f40*/  UMOV UR6, UR13 ;  /* 0x0000000d00067c82 */ /* 0x000fea0008000000 */
[----:B------:R-:W-:Y:S05]  /*1f50*/  BRA.U UP0, `(.L_x_32) ;  /* 0xfffffffd005c7547 */ /* 0x000fea000b83ffff */
.L_x_27:
[C---:B-1----:R-:W-:Y:S01]  /*1f60*/  LEA R2, R16.reuse, UR4, 0x3 ;  /* 0x0000000410027c11 */ /* 0x042fe2000f8e18ff */
[----:B------:R-:W-:Y:S01]  /*1f70*/  NOP ;  /* 0x0000000000007918 */ /* 0x000fe20000000000 */
[----:B--2---:R-:W-:Y:S02]  /*1f80*/  SHF.L.U32 R3, R13, 0x1f, RZ ;  /* 0x0000001f0d037819 */ /* 0x004fe400000006ff */
[----:B------:R-:W-:Y:S02]  /*1f90*/  LEA R4, R16, UR4, 0x4 ;  /* 0x0000000410047c11 */ /* 0x000fe4000f8e20ff */
[----:B------:R-:W1:Y:S02]  /*1fa0*/  SYNCS.PHASECHK.TRANS64.TRYWAIT P0, [R2+URZ+0x1d0], R3 ;  /* 0x0001d003020075a7 */ /* 0x000e6400080011ff */
[----:B-1----:R-:W-:Y:S05]  /*1fb0*/  @!P0 BRA `(.L_x_33) ;  /* 0x0000006c00c48947 */ /* 0x002fea0003800000 */
.L_x_147:
[----:B------:R-:W2:Y:S01]  /*1fc0*/  LDS.128 R4, [R4+0x260] ;  /* 0x0002600004047984 */ /* 0x000ea20000000c00 */
[----:B---3--:R-:W-:Y:S01]  /*1fd0*/  ISETP.GE.AND P0, PT, R37, 0x1, PT ;  /* 0x000000012500780c */ /* 0x008fe20003f06270 */
[----:B-1----:R-:W-:Y:S01]  /*1fe0*/  VIADD R2, R2, 0x1e0 ;  /* 0x000001e002027836 */ /* 0x002fe20000000000 */
[----:B------:R-:W-:Y:S01]  /*1ff0*/  @!PT LDS RZ, [RZ] ;  /* 0x00000000fffff984 */ /* 0x000fe20000000800 */
[----:B------:R-:W-:Y:S01]  /*2000*/  @!PT LDS RZ, [RZ] ;  /* 0x00000000fffff984 */ /* 0x000fe20000000800 */
[----:B------:R-:W-:Y:S01]  /*2010*/  @!PT LDS RZ, [RZ] ;  /* 0x00000000fffff984 */ /* 0x000fe20000000800 */
[----:B------:R-:W-:Y:S01]  /*2020*/  @!PT LDS RZ, [RZ] ;  /* 0x00000000fffff984 */ /* 0x000fe20000000800 */
[----:B------:R1:W-:Y:S06]  /*2030*/  MEMBAR.ALL.CTA ;  /* 0x0000000000007992 */ /* 0x0003ec0000008000 */
[----:B-1----:R-:W1:Y:S01]  /*2040*/  FENCE.VIEW.ASYNC.S ;  /* 0x00000000000073c6 */ /* 0x002e620000000000 */
[----:B------:R-:W-:-:S04]  /*2050*/  PRMT R2, RZ, 0x654, R2 ;  /* 0x00000654ff027816 */ /* 0x000fc80000000002 */
[----:B-1----:R1:W-:Y:S01]  /*2060*/  SYNCS.ARRIVE.TRANS64.RED.A1T0 RZ, [R2+URZ], RZ ;  /* 0x000000ff02ff79a7 */ /* 0x0023e200081004ff */
[----:B--2---:R-:W-:-:S13]  /*2070*/  LOP3.LUT P2, RZ, R6, 0x1, RZ, 0xc0, !PT ;  /* 0x0000000106ff7812 */ /* 0x004fda000784c0ff */
[----:B------:R-:W-:Y:S01]  /*2080*/  @P2 SHF.R.U32.HI R3, RZ, 0x10, R5 ;  /* 0x00000010ff032819 */ /* 0x000fe20000011605 */
[----:B------:R-:W-:Y:S01]  /*2090*/  VOTEU.ANY UP0, P2 ;  /* 0x0000000000ff7886 */ /* 0x000fe20001000100 */
[----:B------:R-:W-:Y:S02]  /*20a0*/  @P2 MOV R10, R4 ;  /* 0x00000004000a2202 */ /* 0x000fe40000000f00 */
[----:B------:R-:W-:Y:S02]  /*20b0*/  @P2 R2UR.BROADCAST UR5, R3 ;  /* 0x00000000030522ca */ /* 0x000fe400008e0000 */
[----:B------:R-:W-:-:S11]  /*20c0*/  @P2 LOP3.LUT R9, R5, 0xffff, RZ, 0xc0, !PT ;  /* 0x0000ffff05092812 */ /* 0x000fd600078ec0ff */
[----:B------:R-:W-:Y:S01]  /*20d0*/  @UP0 UMOV UR36, UR5 ;  /* 0x0000000500240c82 */ /* 0x000fe20008000000 */
[----:B-1----:R-:W-:Y:S05]  /*20e0*/  @!P0 BRA `(.L_x_34) ;  /* 0x0000000000b88947 */ /* 0x002fea0003800000 */
[----:B------:R-:W4:Y:S01]  /*20f0*/  LDC.64 R4, c[0x0][0xb18] ;  /* 0x0002c600ff047b82 */ /* 0x000f220000000a00 */
[----:B------:R-:W-:-:S07]  /*2100*/  ISETP.NE.AND P3, PT, R37, 0x1, PT ;  /* 0x000000012500780c */ /* 0x000fce0003f65270 */
[----:B------:R-:W1:Y:S08]  /*2110*/  LDC.64 R6, c[0x0][0xb10] ;  /* 0x0002c400ff067b82 */ /* 0x000e700000000a00 */
[----:B------:R-:W2:Y:S08]  /*2120*/  LDC R14, c[0x0][0xb20] ;  /* 0x0002c800ff0e7b82 */ /* 0x000eb00000000800 */
[----:B------:R-:W3:Y:S01]  /*2130*/  LDC R15, c[0x0][0xb0c] ;  /* 0x0002c300ff0f7b82 */ /* 0x000ee20000000800 */
[----:B----4-:R-:W-:Y:S01]  /*2140*/  IMAD.HI.U32 R19, R0, R5, RZ ;  /* 0x0000000500137227 */ /* 0x010fe200078e00ff */
[----:B------:R-:W-:-:S03]  /*2150*/  ISETP.NE.AND P0, PT, R4, 0x1, PT ;  /* 0x000000010400780c */ /* 0x000fc60003f05270 */
[----:B------:R-:W-:-:S03]  /*2160*/  IMAD.HI.U32 R5, R9, R5, RZ ;  /* 0x0000000509057227 */ /* 0x000fc600078e00ff */
[----:B------:R-:W4:Y:S01]  /*2170*/  LDC.64 R2, c[0x0][0xb28] ;  /* 0x0002ca00ff027b82 */ /* 0x000f220000000a00 */
[----:B-1----:R-:W-:-:S04]  /*2180*/  IMAD.HI.U32 R20, R8, R6, RZ ;  /* 0x0000000608147227 */ /* 0x002fc800078e00ff */
[----:B------:R-:W-:Y:S01]  /*2190*/  IMAD.HI.U32 R21, R10, R6, RZ ;  /* 0x000000060a157227 */ /* 0x000fe200078e00ff */
[----:B------:R-:W-:Y:S02]  /*21a0*/  SHF.R.U32.HI R20, RZ, R7, R20 ;  /* 0x00000007ff147219 */ /* 0x000fe40000011614 */
[-C--:B--2---:R-:W-:Y:S02]  /*21b0*/  SHF.R.U32.HI R19, RZ, R14.reuse, R19 ;  /* 0x0000000eff137219 */ /* 0x084fe40000011613 */
[----:B------:R-:W-:Y:S02]  /*21c0*/  SHF.R.U32.HI R5, RZ, R14, R5 ;  /* 0x0000000eff057219 */ /* 0x000fe40000011605 */
[----:B------:R-:W-:Y:S02]  /*21d0*/  SEL R19, R0, R19, !P0 ;  /* 0x0000001300137207 */ /* 0x000fe40004000000 */
[----:B------:R-:W-:Y:S02]  /*21e0*/  SHF.R.U32.HI R21, RZ, R7, R21 ;  /* 0x00000007ff157219 */ /* 0x000fe40000011615 */
[----:B---3--:R-:W-:-:S02]  /*21f0*/  ISETP.NE.AND P1, PT, R15, 0x1, PT ;  /* 0x000000010f00780c */ /* 0x008fc40003f25270 */
[----:B------:R-:W-:Y:S02]  /*2200*/  SEL R5, R9, R5, !P0 ;  /* 0x0000000509057207 */ /* 0x000fe40004000000 */
[----:B------:R-:W-:Y:S02]  /*2210*/  SEL R20, R8, R20, !P1 ;  /* 0x0000001408147207 */ /* 0x000fe40004800000 */
[----:B------:R-:W-:Y:S01]  /*2220*/  SEL R21, R10, R21, !P1 ;  /* 0x000000150a157207 */ /* 0x000fe20004800000 */
[----:B----4-:R-:W-:-:S04]  /*2230*/  IMAD.HI.U32 R18, R19, R2, RZ ;  /* 0x0000000213127227 */ /* 0x010fc800078e00ff */
        /* <DEDUP_REMOVED lines=10> */
[----:B------:R-:W-:-:S04]  /*22e0*/  @!P0 IMAD.HI.U32 R7, R21, R2, RZ ;  /* 0x0000000215078227 */ /* 0x000fc800078e00ff */
[----:B------:R-:W-:Y:S01]  /*22f0*/  IMAD.MOV R2, RZ, RZ, -R6 ;  /* 0x000000ffff027224 */ /* 0x000fe200078e0a06 */
[----:B------:R-:W-:Y:S02]  /*2300*/  @!P0 SHF.R.U32.HI R3, RZ, R3, R7 ;  /* 0x00000003ff038219 */ /* 0x000fe40000011607 */
[----:B------:R-:W-:Y:S01]  /*2310*/  IADD3 R7, PT, PT, -R5, RZ, RZ ;  /* 0x000000ff05077210 */ /* 0x000fe20007ffe1ff */
[----:B------:R-:W-:Y:S01]  /*2320*/  IMAD R2, R37, R2, R5 ;  /* 0x0000000225027224 */ /* 0x000fe200078e0205 */
        /* <DEDUP_REMOVED lines=10> */
.L_x_34:
[----:B------:R-:W1:Y:S02]  /*23d0*/  LDCU UR5, c[0x0][0xb30] ;  /* 0x00016600ff0577ac */ /* 0x000e640008000800 */
[----:B-1----:R-:W-:-:S09]  /*23e0*/  UISETP.NE.AND UP0, UPT, UR5, 0x1, UPT ;  /* 0x000000010500788c */ /* 0x002fd2000bf05270 */
[----:B------:R-:W-:Y:S05]  /*23f0*/  BRA.U UP0, `(.L_x_35) ;  /* 0x0000000100407547 */ /* 0x000fea000b800000 */
[----:B------:R-:W1:Y:S08]  /*2400*/  LDC.64 R4, c[0x0][0xb10] ;  /* 0x0002c400ff047b82 */ /* 0x000e700000000a00 */
[----:B------:R-:W2:Y:S08]  /*2410*/  LDC.64 R2, c[0x0][0xb18] ;  /* 0x0002c600ff027b82 */ /* 0x000eb00000000a00 */
[----:B------:R-:W3:Y:S08]  /*2420*/  LDC R6, c[0x0][0xb20] ;  /* 0x0002c800ff067b82 */ /* 0x000ef00000000800 */
[----:B------:R-:W4:Y:S01]  /*2430*/  LDC R7, c[0x0][0xb0c] ;  /* 0x0002c300ff077b82 */ /* 0x000f220000000800 */
[----:B-1----:R-:W-:-:S05]  /*2440*/  IMAD.HI.U32 R4, R10, R4, RZ ;  /* 0x000000040a047227 */ /* 0x002fca00078e00ff */
[----:B------:R-:W-:Y:S01]  /*2450*/  SHF.R.U32.HI R4, RZ, R5, R4 ;  /* 0x00000005ff047219 */ /* 0x000fe20000011604 */
[----:B--2---:R-:W-:Y:S01]  /*2460*/  IMAD.HI.U32 R3, R9, R3, RZ ;  /* 0x0000000309037227 */ /* 0x004fe200078e00ff */
[----:B------:R-:W-:-:S04]  /*2470*/  ISETP.NE.AND P0, PT, R2, 0x1, PT ;  /* 0x000000010200780c */ /* 0x000fc80003f05270 */
[----:B---3--:R-:W-:-:S04]  /*2480*/  SHF.R.U32.HI R3, RZ, R6, R3 ;  /* 0x00000006ff037219 */ /* 0x008fc80000011603 */
[----:B------:R-:W-:Y:S02]  /*2490*/  SEL R3, R9, R3, !P0 ;  /* 0x0000000309037207 */ /* 0x000fe40004000000 */
[----:B----4-:R-:W-:-:S04]  /*24a0*/  ISETP.NE.AND P1, PT, R7, 0x1, PT ;  /* 0x000000010700780c */ /* 0x010fc80003f25270 */
[----:B------:R-:W-:-:S05]  /*24b0*/  SEL R4, R10, R4, !P1 ;  /* 0x000000040a047207 */ /* 0x000fca0004800000 */
[----:B------:R-:W-:Y:S02]  /*24c0*/  IMAD.IADD R5, R3, 0x1, -R4 ;  /* 0x0000000103057824 */ /* 0x000fe400078e0a04 */
[----:B------:R-:W-:Y:S02]  /*24d0*/  IMAD.IADD R3, R4, 0x1, -R3 ;  /* 0x0000000104037824 */ /* 0x000fe400078e0a03 */
[----:B------:R-:W-:Y:S02]  /*24e0*/  IMAD R10, R5, R7, R10 ;  /* 0x00000007050a7224 */ /* 0x000fe400078e020a */
[----:B------:R-:W-:-:S07]  /*24f0*/  IMAD R9, R3, R2, R9 ;  /* 0x0000000203097224 */ /* 0x000fce00078e0209 */
.L_x_35:
[----:B------:R-:W-:Y:S01]  /*2500*/  VIADD R16, R16, 0x1 ;  /* 0x0000000110107836 */ /* 0x000fe20000000000 */
[----:B------:R-:W-:Y:S01]  /*2510*/  PLOP3.LUT P1, PT, PT, PT, PT, 0x80, 0x8 ;  /* 0x000000000008781c */ /* 0x000fe20003f2f070 */
[----:B------:R-:W-:Y:S02]  /*2520*/  IMAD.IADD R15, R10, 0x1, R87 ;  /* 0x000000010a0f7824 */ /* 0x000fe400078e0257 */
[----:B------:R-:W-:Y:S01]  /*2530*/  IMAD.IADD R14, R9, 0x1, R86 ;  /* 0x00000001090e7824 */ /* 0x000fe200078e0256 */
[----:B------:R-:W-:-:S04]  /*2540*/  ISETP.NE.AND P0, PT, R16, 0x2, PT ;  /* 0x000000021000780c */ /* 0x000fc80003f05270 */
[----:B------:R-:W-:Y:S02]  /*2550*/  SEL R2, RZ, 0x1, P0 ;  /* 0x00000001ff027807 */ /* 0x000fe40000000000 */
[----:B------:R-:W-:Y:S02]  /*2560*/  SEL R16, R16, RZ, P0 ;  /* 0x000000ff10107207 */ /* 0x000fe40000000000 */
[----:B------:R-:W-:Y:S01]  /*2570*/  LOP3.LUT R13, R13, R2, RZ, 0x3c, !PT ;  /* 0x000000020d0d7212 */ /* 0x000fe200078e3cff */
[----:B------:R-:W-:Y:S06]  /*2580*/  @P2 BRA `(.L_x_36) ;  /* 0xfffffff000982947 */ /* 0x000fec000383ffff */
[----:B------:R-:W-:Y:S01]  /*2590*/  UIADD3 UR4, UPT, UPT, UR4, 0xc8, URZ ;  /* 0x000000c804047890 */ /* 0x000fe2000fffe0ff */
[----:B------:R-:W-:-:S03]  /*25a0*/  SHF.L.U32 R2, R17, 0x1f, RZ ;  /* 0x0000001f11027819 */ /* 0x000fc600000006ff */
[----:B------:R-:W-:-:S09]  /*25b0*/  ULEA UR5, UR13, UR4, 0x3 ;  /* 0x000000040d057291 */ /* 0x000fd2000f8e18ff */
[----:B------:R-:W1:Y:S02]  /*25c0*/  SYNCS.PHASECHK.TRANS64.TRYWAIT P0, [UR5], R2 ;  /* 0x00000002ff0075a7 */ /* 0x000e640008001105 */
[----:B-1----:R-:W-:Y:S05]  /*25d0*/  @!P0 BRA `(.L_x_37) ;  /* 0x0000006800508947 */ /* 0x002fea0003800000 */
.L_x_149:
[----:B------:R-:W-:-:S04]  /*25e0*/  UIADD3 UR6, UPT, UPT, UR13, 0x1, URZ ;  /* 0x000000010d067890 */ /* 0x000fc8000fffe0ff */
[----:B------:R-:W-:-:S04]  /*25f0*/  UISETP.NE.AND UP0, UPT, UR6, 0x19, UPT ;  /* 0x000000190600788c */ /* 0x000fc8000bf05270 */
[----:B------:R-:W-:Y:S02]  /*2600*/  USEL UR7, URZ, 0x1, UP0 ;  /* 0x00000001ff077887 */ /* 0x000fe40008000000 */
[----:B------:R-:W-:-:S04]  /*2610*/  USEL UR6, UR6, URZ, UP0 ;  /* 0x000000ff06067287 */ /* 0x000fc80008000000 */
[----:B------:R-:W-:Y:S01]  /*2620*/  ULEA UR5, UR6, UR4, 0x3 ;  /* 0x0000000406057291 */ /* 0x000fe2000f8e18ff */
[----:B-1----:R-:W-:-:S04]  /*2630*/  LOP3.LUT R2, R17, UR7, RZ, 0x3c, !PT ;  /* 0x0000000711027c12 */ /* 0x002fc8000f8e3cff */
[----:B------:R-:W-:-:S04]  /*2640*/  SHF.L.U32 R3, R2, 0x1f, RZ ;  /* 0x0000001f02037819 */ /* 0x000fc800000006ff */
[----:B------:R-:W1:Y:S02]  /*2650*/  SYNCS.PHASECHK.TRANS64.TRYWAIT P0, [UR5], R3 ;  /* 0x00000003ff0075a7 */ /* 0x000e640008001105 */
[----:B-1----:R-:W-:Y:S05]  /*2660*/  @!P0 BRA `(.L_x_38) ;  /* 0x0000006800448947 */ /* 0x002fea0003800000 */
.L_x_151:
[----:B------:R-:W-:-:S04]  /*2670*/  UIADD3 UR6, UPT, UPT, UR6, 0x1, URZ ;  /* 0x0000000106067890 */ /* 0x000fc8000fffe0ff */
[----:B------:R-:W-:-:S04]  /*2680*/  UISETP.NE.AND UP0, UPT, UR6, 0x19, UPT ;  /* 0x000000190600788c */ /* 0x000fc8000bf05270 */
[----:B------:R-:W-:Y:S02]  /*2690*/  USEL UR7, URZ, 0x1, UP0 ;  /* 0x00000001ff077887 */ /* 0x000fe40008000000 */
[----:B------:R-:W-:-:S04]  /*26a0*/  USEL UR6, UR6, URZ, UP0 ;  /* 0x000000ff06067287 */ /* 0x000fc80008000000 */
[----:B------:R-:W-:Y:S01]  /*26b0*/  ULEA UR5, UR6, UR4, 0x3 ;  /* 0x0000000406057291 */ /* 0x000fe2000f8e18ff */
[----:B------:R-:W-:-:S04]  /*26c0*/  LOP3.LUT R2, R2, UR7, RZ, 0x3c, !PT ;  /* 0x0000000702027c12 */ /* 0x000fc8000f8e3cff */
[----:B-1----:R-:W-:-:S04]  /*26d0*/  SHF.L.U32 R3, R2, 0x1f, RZ ;  /* 0x0000001f02037819 */ /* 0x002fc800000006ff */
[----:B------:R-:W1:Y:S02]  /*26e0*/  SYNCS.PHASECHK.TRANS64.TRYWAIT P0, [UR5], R3 ;  /* 0x00000003ff0075a7 */ /* 0x000e640008001105 */
[----:B-1----:R-:W-:Y:S05]  /*26f0*/  @!P0 BRA `(.L_x_39) ;  /* 0x0000006800388947 */ /* 0x002fea0003800000 */
.L_x_153:
        /* <DEDUP_REMOVED lines=9> */
.L_x_155:
        /* <DEDUP_REMOVED lines=9> */
.L_x_157:
        /* <DEDUP_REMOVED lines=9> */
.L_x_159:
        /* <DEDUP_REMOVED lines=9> */
.L_x_161:
        /* <DEDUP_REMOVED lines=9> */
.L_x_163:
        /* <DEDUP_REMOVED lines=9> */
.L_x_165:
        /* <DEDUP_REMOVED lines=9> */
.L_x_167:
        /* <DEDUP_REMOVED lines=9> */
.L_x_169:
        /* <DEDUP_REMOVED lines=9> */
.L_x_171:
        /* <DEDUP_REMOVED lines=9> */
.L_x_173:
        /* <DEDUP_REMOVED lines=9> */
.L_x_175:
        /* <DEDUP_REMOVED lines=9> */
.L_x_177:
        /* <DEDUP_REMOVED lines=9> */
.L_x_179:
        /* <DEDUP_REMOVED lines=9> */
.L_x_181:
        /* <DEDUP_REMOVED lines=9> */
.L_x_183:
        /* <DEDUP_REMOVED lines=9> */
.L_x_185:
        /* <DEDUP_REMOVED lines=9> */
.L_x_187:
        /* <DEDUP_REMOVED lines=9> */
.L_x_189:
        /* <DEDUP_REMOVED lines=9> */
.L_x_191:
        /* <DEDUP_REMOVED lines=9> */
.L_x_193:
        /* <DEDUP_REMOVED lines=9> */
.L_x_195:
[----:B------:R-:W-:-:S04]  /*32d0*/  UIADD3 UR6, UPT, UPT, UR6, 0x1, URZ ;  /* 0x0000000106067890 */ /* 0x000fc8000fffe0ff */
[----:B------:R-:W-:-:S04]  /*32e0*/  UISETP.NE.AND UP0, UPT, UR6, 0x19, UPT ;  /* 0x000000190600788c */ /* 0x000fc8000bf05270 */
[----:B------:R-:W-:Y:S02]  /*32f0*/  USEL UR5, URZ, 0x1, UP0 ;  /* 0x00000001ff057887 */ /* 0x000fe40008000000 */
[----:B------:R-:W-:-:S04]  /*3300*/  USEL UR6, UR6, URZ, UP0 ;  /* 0x000000ff06067287 */ /* 0x000fc80008000000 */
[----:B------:R-:W-:Y:S01]  /*3310*/  ULEA UR6, UR6, UR4, 0x3 ;  /* 0x0000000406067291 */ /* 0x000fe2000f8e18ff */
[----:B------:R-:W-:-:S04]  /*3320*/  LOP3.LUT R2, R2, UR5, RZ, 0x3c, !PT ;  /* 0x0000000502027c12 */ /* 0x000fc8000f8e3cff */
[----:B------:R-:W-:Y:S01]  /*3330*/  SHF.L.U32 R2, R2, 0x1f, RZ ;  /* 0x0000001f02027819 */ /* 0x000fe200000006ff */
[----:B-1--4-:R-:W-:-:S07]  /*3340*/  IMAD.U32 R0, RZ, RZ, UR6 ;  /* 0x00000006ff007e24 */ /* 0x012fce000f8e00ff */
.L_x_61:
[----:B-1----:R1:W2:Y:S02]  /*3350*/  SYNCS.PHASECHK.TRANS64.TRYWAIT P0, [R0+URZ], R2 ;  /* 0x00000002000075a7 */ /* 0x0022a400080011ff */
[----:B--2---:R-:W-:Y:S05]  /*3360*/  @!P0 NANOSLEEP.SYNCS 0x989680 ;  /* 0x009896800000895d */ /* 0x004fea0003900000 */
[----:B------:R-:W2:Y:S02]  /*3370*/  @!P0 SYNCS.PHASECHK.TRANS64 P0, [R0+URZ], R2 ;  /* 0x00000002000085a7 */ /* 0x000ea400080010ff */
[----:B--2---:R-:W-:Y:S05]  /*3380*/  @P0 EXIT ;  /* 0x000000000000094d */ /* 0x004fea0003800000 */
[----:B------:R-:W-:Y:S05]  /*3390*/  BRA `(.L_x_61) ;  /* 0xfffffffc00ec7947 */ /* 0x000fea000383ffff */
.L_x_18:
[----:B------:R-:W-:-:S04]  /*33a0*/  UISETP.NE.AND UP1, UPT, UR37, URZ, UPT ;  /* 0x000000ff2500728c */ /* 0x000fc8000bf25270 */
[----:B------:R-:W-:-:S09]  /*33b0*/  UISETP.NE.OR UP1, UPT, UR8, 0x1, UP1 ;  /* 0x000000010800788c */ /* 0x000fd20008f25670 */
[----:B------:R-:W-:Y:S05]  /*33c0*/  BRA.U UP1, `(.L_x_62) ;  /* 0x0000000501487547 */ /* 0x000fea000b800000 */
[----:B------:R-:W-:Y:S01]  /*33d0*/  ISETP.NE.AND P2, PT, R2, RZ, PT ;  /* 0x000000ff0200720c */ /* 0x000fe20003f45270 */
[----:B------:R-:W-:Y:S01]  /*33e0*/  IMAD.MOV.U32 R12, RZ, RZ, 0x1 ;  /* 0x00000001ff0c7424 */ /* 0x000fe200078e00ff */
[----:B------:R-:W-:Y:S02]  /*33f0*/  CS2R R10, SRZ ;  /* 0x00000000000a7805 */ /* 0x000fe4000001ff00 */
[----:B------:R-:W-:Y:S01]  /*3400*/  CS2R R8, SRZ ;  /* 0x0000000000087805 */ /* 0x000fe2000001ff00 */
[----:B------:R-:W-:Y:S01]  /*3410*/  UMOV UR4, 0x400 ;  /* 0x0000040000047882 */ /* 0x000fe20000000000 */
[----:B------:R-:W-:Y:S01]  /*3420*/  UMOV UR6, URZ ;  /* 0x000000ff00067c82 */ /* 0x000fe20008000000 */
[----:B------:R-:W-:-:S12]  /*3430*/  ULEA UR37, UR37, UR4, 0x18 ;  /* 0x0000000425257291 */ /* 0x000fd8000f8ec0ff */
.L_x_66:
[----:B------:R-:W-:Y:S02]  /*3440*/  LEA R0, R8, UR37, 0x3 ;  /* 0x0000002508007c11 */ /* 0x000fe4000f8e18ff */
[----:B------:R-:W-:-:S03]  /*3450*/  SHF.L.U32 R4, R9, 0x1f, RZ ;  /* 0x0000001f09047819 */ /* 0x000fc600000006ff */
[----:B------:R-:W-:Y:S01]  /*3460*/  VIADD R5, R0, 0x240 ;  /* 0x0000024000057836 */ /* 0x000fe20000000000 */
[----:B------:R-:W1:Y:S02]  /*3470*/  SYNCS.PHASECHK.TRANS64.TRYWAIT P0, [R0+URZ+0x230], R4 ;  /* 0x00023004000075a7 */ /* 0x000e6400080011ff */
[----:B-1----:R-:W-:Y:S05]  /*3480*/  @!P0 BRA `(.L_x_63) ;  /* 0x0000006000e48947 */ /* 0x002fea0003800000 */
.L_x_196:
[----:B------:R-:W-:Y:S01]  /*3490*/  ULEA UR5, UR6, UR37, 0x3 ;  /* 0x0000002506057291 */ /* 0x000fe2000f8e18ff */
[----:B-1----:R-:W-:Y:S01]  /*34a0*/  PRMT R0, RZ, 0x654, R5 ;  /* 0x00000654ff007816 */ /* 0x002fe20000000005 */
[----:B------:R-:W-:Y:S01]  /*34b0*/  @!P2 IMAD.MOV.U32 R4, RZ, RZ, 0x10 ;  /* 0x00000010ff04a424 */ /* 0x000fe200078e00ff */
[----:B------:R-:W-:Y:S01]  /*34c0*/  SHF.L.U32 R5, R12, 0x1f, RZ ;  /* 0x0000001f0c057819 */ /* 0x000fe200000006ff */
[----:B------:R-:W-:Y:S01]  /*34d0*/  UIADD3 UR4, UPT, UPT, UR5, 0x1d0, URZ ;  /* 0x000001d005047890 */ /* 0x000fe2000fffe0ff */
[----:B------:R1:W-:Y:S05]  /*34e0*/  SYNCS.ARRIVE.TRANS64.RED.A1T0 RZ, [R0+URZ], RZ ;  /* 0x000000ff00ff79a7 */ /* 0x0003ea00081004ff */
[----:B------:R-:W-:Y:S01]  /*34f0*/  IMAD.U32 R6, RZ, RZ, UR4 ;  /* 0x00000004ff067e24 */ /* 0x000fe2000f8e00ff */
[----:B------:R-:W2:Y:S04]  /*3500*/  SYNCS.PHASECHK.TRANS64.TRYWAIT P0, [UR5+0x1e0], R5 ;  /* 0x0001e005ff0075a7 */ /* 0x000ea80008001105 */
[----:B------:R-:W-:Y:S01]  /*3510*/  PRMT R6, R2, 0x654, R6 ;  /* 0x0000065402067816 */ /* 0x000fe20000000006 */
[----:B-12---:R-:W-:Y:S06]  /*3520*/  @!P0 BRA `(.L_x_64) ;  /* 0x0000006000d08947 */ /* 0x006fec0003800000 */
.L_x_198:
[----:B------:R-:W-:Y:S01]  /*3530*/  ULEA UR4, UR6, UR37, 0x4 ;  /* 0x0000002506047291 */ /* 0x000fe2000f8e20ff */
[----:B------:R-:W-:Y:S01]  /*3540*/  SEL R3, R6, R3, !P2 ;  /* 0x0000000306037207 */ /* 0x000fe20005000000 */
[----:B------:R-:W-:Y:S01]  /*3550*/  UIADD3 UR5, UPT, UPT, UR5, 0x1d0, URZ ;  /* 0x000001d005057890 */ /* 0x000fe2000fffe0ff */
[----:B-1----:R-:W-:Y:S01]  /*3560*/  LEA R0, R11, UR37, 0x3 ;  /* 0x000000250b007c11 */ /* 0x002fe2000f8e18ff */
[----:B------:R-:W-:Y:S01]  /*3570*/  UIADD3 UR4, UPT, UPT, UR4, 0x260, URZ ;  /* 0x0000026004047890 */ /* 0x000fe2000fffe0ff */
[----:B------:R1:W-:Y:S01]  /*3580*/  @!P2 SYNCS.ARRIVE.TRANS64.RED RZ, [R3+URZ], R4 ;  /* 0x0000000403ffa9a7 */ /* 0x0003e200080004ff */
[----:B------:R-:W-:Y:S01]  /*3590*/  UIADD3 UR6, UPT, UPT, UR6, 0x1, URZ ;  /* 0x0000000106067890 */ /* 0x000fe2000fffe0ff */
[----:B------:R-:W-:-:S03]  /*35a0*/  VIADD R8, R8, 0x1 ;  /* 0x0000000108087836 */ /* 0x000fc60000000000 */
[----:B------:R-:W-:Y:S02]  /*35b0*/  UISETP.NE.AND UP0, UPT, UR6, 0x2, UPT ;  /* 0x000000020600788c */ /* 0x000fe4000bf05270 */
[----:B------:R-:W-:Y:S01]  /*35c0*/  ISETP.NE.AND P0, PT, R8, 0x2, PT ;  /* 0x000000020800780c */ /* 0x000fe20003f05270 */
[----:B------:R-:W-:Y:S06]  /*35d0*/  UGETNEXTWORKID.BROADCAST [UR4], [UR5] ;  /* 0x00000000040073ca */ /* 0x000fec0008000100 */
[----:B------:R-:W-:Y:S02]  /*35e0*/  USEL UR4, URZ, 0x1, UP0 ;  /* 0x00000001ff047887 */ /* 0x000fe40008000000 */
[----:B------:R-:W-:-:S04]  /*35f0*/  USEL UR6, UR6, URZ, UP0 ;  /* 0x000000ff06067287 */ /* 0x000fc80008000000 */
[----:B------:R-:W-:Y:S02]  /*3600*/  LOP3.LUT R12, R12, UR4, RZ, 0x3c, !PT ;  /* 0x000000040c0c7c12 */ /* 0x000fe4000f8e3cff */
[----:B-1----:R-:W-:-:S04]  /*3610*/  SHF.L.U32 R4, R10, 0x1f, RZ ;  /* 0x0000001f0a047819 */ /* 0x002fc800000006ff */
[----:B------:R-:W1:Y:S02]  /*3620*/  SYNCS.PHASECHK.TRANS64.TRYWAIT P1, [R0+URZ+0x1d0], R4 ;  /* 0x0001d004000075a7 */ /* 0x000e6400080211ff */
[----:B-1----:R-:W-:Y:S05]  /*3630*/  @!P1 BRA `(.L_x_65) ;  /* 0x0000006000a49947 */ /* 0x002fea0003800000 */
.L_x_199:
[C---:B-1----:R-:W-:Y:S01]  /*3640*/  LEA R4, R11.reuse, UR37, 0x4 ;  /* 0x000000250b047c11 */ /* 0x042fe2000f8e20ff */
[----:B------:R-:W-:Y:S01]  /*3650*/  VIADD R0, R0, 0x1e0 ;  /* 0x000001e000007836 */ /* 0x000fe20000000000 */
[----:B------:R-:W-:Y:S01]  /*3660*/  SEL R8, R8, RZ, P0 ;  /* 0x000000ff08087207 */ /* 0x000fe20000000000 */
[----:B------:R-:W-:-:S03]  /*3670*/  VIADD R11, R11, 0x1 ;  /* 0x000000010b0b7836 */ /* 0x000fc60000000000 */
[----:B------:R-:W1:Y:S01]  /*3680*/  LDS.128 R4, [R4+0x260] ;  /* 0x0002600004047984 */ /* 0x000e620000000c00 */
[----:B------:R-:W-:Y:S02]  /*3690*/  PRMT R0, RZ, 0x654, R0 ;  /* 0x00000654ff007816 */ /* 0x000fe40000000000 */
[C---:B------:R-:W-:Y:S01]  /*36a0*/  ISETP.NE.AND P1, PT, R11.reuse, 0x2, PT ;  /* 0x000000020b00780c */ /* 0x040fe20003f25270 */
[----:B------:R-:W-:Y:S01]  /*36b0*/  @!PT LDS RZ, [RZ] ;  /* 0x00000000fffff984 */ /* 0x000fe20000000800 */
[----:B------:R-:W-:Y:S01]  /*36c0*/  @!PT LDS RZ, [RZ] ;  /* 0x00000000fffff984 */ /* 0x000fe20000000800 */
[----:B------:R-:W-:Y:S01]  /*36d0*/  @!PT LDS RZ, [RZ] ;  /* 0x00000000fffff984 */ /* 0x000fe20000000800 */
[----:B------:R-:W-:Y:S01]  /*36e0*/  @!PT LDS RZ, [RZ] ;  /* 0x00000000fffff984 */ /* 0x000fe20000000800 */
[----:B------:R2:W-:Y:S06]  /*36f0*/  MEMBAR.ALL.CTA ;  /* 0x0000000000007992 */ /* 0x0005ec0000008000 */
[----:B--2---:R-:W2:Y:S01]  /*3700*/  FENCE.VIEW.ASYNC.S ;  /* 0x00000000000073c6 */ /* 0x004ea20000000000 */
[----:B------:R-:W-:Y:S01]  /*3710*/  SEL R11, R11, RZ, P1 ;  /* 0x000000ff0b0b7207 */ /* 0x000fe20000800000 */
[----:B--2---:R2:W-:Y:S01]  /*3720*/  SYNCS.ARRIVE.TRANS64.RED.A1T0 RZ, [R0+URZ], RZ ;  /* 0x000000ff00ff79a7 */ /* 0x0045e200081004ff */
[----:B-1----:R-:W-:-:S02]  /*3730*/  LOP3.LUT P3, RZ, R6, 0x1, RZ, 0xc0, !PT ;  /* 0x0000000106ff7812 */ /* 0x002fc4000786c0ff */
[----:B------:R-:W-:-:S04]  /*3740*/  SEL R4, RZ, 0x1, P1 ;  /* 0x00000001ff047807 */ /* 0x000fc80000800000 */
[----:B------:R-:W-:Y:S02]  /*3750*/  LOP3.LUT R10, R10, R4, RZ, 0x3c, !PT ;  /* 0x000000040a0a7212 */ /* 0x000fe400078e3cff */
[----:B--2---:R-:W-:-:S04]  /*3760*/  SEL R0, RZ, 0x1, P0 ;  /* 0x00000001ff007807 */ /* 0x004fc80000000000 */
[----:B------:R-:W-:Y:S01]  /*3770*/  LOP3.LUT R9, R9, R0, RZ, 0x3c, !PT ;  /* 0x0000000009097212 */ /* 0x000fe200078e3cff */
[----:B------:R-:W-:Y:S06]  /*3780*/  @P3 BRA `(.L_x_66) ;  /* 0xfffffffc002c3947 */ /* 0x000fec000383ffff */
[----:B------:R-:W-:Y:S01]  /*3790*/  ULEA UR5, UR6, UR37, 0x3 ;  /* 0x0000002506057291 */ /* 0x000fe2000f8e18ff */
[----:B------:R-:W-:-:S08]  /*37a0*/  SHF.L.U32 R2, R12, 0x1f, RZ ;  /* 0x0000001f0c027819 */ /* 0x000fd000000006ff */
[----:B------:R-:W1:Y:S02]  /*37b0*/  SYNCS.PHASECHK.TRANS64 P0, [UR5+0x1e0], R2 ;  /* 0x0001e002ff0075a7 */ /* 0x000e640008001005 */
[----:B-1----:R-:W-:Y:S05]  /*37c0*/  @P0 BRA `(.L_x_67) ;  /* 0x0000000000080947 */ /* 0x002fea0003800000 */
[----:B------:R-:W1:Y:S02]  /*37d0*/  SYNCS.PHASECHK.TRANS64.TRYWAIT P0, [UR5+0x1e0], R2 ;  /* 0x0001e002ff0075a7 */ /* 0x000e640008001105 */
[----:B-1----:R-:W-:Y:S05]  /*37e0*/  @!P0 BRA `(.L_x_68) ;  /* 0x00000060004c8947 */ /* 0x002fea0003800000 */
.L_x_67:
[----:B------:R-:W-:-:S04]  /*37f0*/  UIADD3 UR4, UPT, UPT, UR6, 0x1, URZ ;  /* 0x0000000106047890 */ /* 0x000fc8000fffe0ff */
[----:B------:R-:W-:-:S04]  /*3800*/  UISETP.NE.AND UP0, UPT, UR4, 0x2, UPT ;  /* 0x000000020400788c */ /* 0x000fc8000bf05270 */
[----:B------:R-:W-:Y:S02]  /*3810*/  USEL UR7, URZ, 0x1, UP0 ;  /* 0x00000001ff077887 */ /* 0x000fe40008000000 */
[----:B------:R-:W-:-:S04]  /*3820*/  USEL UR4, UR4, URZ, UP0 ;  /* 0x000000ff04047287 */ /* 0x000fc80008000000 */
[----:B------:R-:W-:Y:S01]  /*3830*/  ULEA UR4, UR4, UR37, 0x3 ;  /* 0x0000002504047291 */ /* 0x000fe2000f8e18ff */
[----:B-1----:R-:W-:-:S04]  /*3840*/  LOP3.LUT R2, R12, UR7, RZ, 0x3c, !PT ;  /* 0x000000070c027c12 */ /* 0x002fc8000f8e3cff */
[----:B------:R-:W-:-:S04]  /*3850*/  SHF.L.U32 R0, R2, 0x1f, RZ ;  /* 0x0000001f02007819 */ /* 0x000fc800000006ff */
[----:B------:R-:W1:Y:S02]  /*3860*/  SYNCS.PHASECHK.TRANS64 P0, [UR4+0x1e0], R0 ;  /* 0x0001e000ff0075a7 */ /* 0x000e640008001004 */
[----:B-1----:R-:W-:Y:S05]  /*3870*/  @P0 EXIT ;  /* 0x000000000000094d */ /* 0x002fea0003800000 */
[----:B------:R-:W-:Y:S02]  /*3880*/  SHF.L.U32 R2, R2, 0x1f, RZ ;  /* 0x0000001f02027819 */ /* 0x000fe400000006ff */
[----:B------:R-:W-:-:S07]  /*3890*/  MOV R0, UR4 ;  /* 0x0000000400007c02 */ /* 0x000fce0008000f00 */
.L_x_69:
[----:B-1----:R1:W2:Y:S02]  /*38a0*/  SYNCS.PHASECHK.TRANS64.TRYWAIT P0, [R0+URZ+0x1e0], R2 ;  /* 0x0001e002000075a7 */ /* 0x0022a400080011ff */
[----:B--2---:R-:W-:Y:S05]  /*38b0*/  @!P0 NANOSLEEP.SYNCS 0x989680 ;  /* 0x009896800000895d */ /* 0x004fea0003900000 */
[----:B------:R-:W2:Y:S02]  /*38c0*/  @!P0 SYNCS.PHASECHK.TRANS64 P0, [R0+URZ+0x1e0], R2 ;  /* 0x0001e002000085a7 */ /* 0x000ea400080010ff */
[----:B--2---:R-:W-:Y:S05]  /*38d0*/  @P0 EXIT ;  /* 0x000000000000094d */ /* 0x004fea0003800000 */
[----:B------:R-:W-:Y:S05]  /*38e0*/  BRA `(.L_x_69) ;  /* 0xfffffffc00ec7947 */ /* 0x000fea000383ffff */
.L_x_62:
[----:B------:R-:W-:-:S09]  /*38f0*/  UISETP.NE.AND UP1, UPT, UR8, URZ, UPT ;  /* 0x000000ff0800728c */ /* 0x000fd2000bf25270 */
[----:B------:R-:W-:Y:S05]  /*3900*/  BRA.U UP1, `(.L_x_70) ;  /* 0x0000000d01747547 */ /* 0x000fea000b800000 */
[----:B------:R-:W-:Y:S01]  /*3910*/  UMOV UR4, 0x40 ;  /* 0x0000004000047882 */ /* 0x000fe20000000000 */
[----:B------:R-:W-:Y:S01]  /*3920*/  NOP ;  /* 0x0000000000007918 */ /* 0x000fe20000000000 */
[----:B------:R-:W-:Y:S01]  /*3930*/  ULEA UR4, UR37, UR4, 0x18 ;  /* 0x0000000425047291 */ /* 0x000fe2000f8ec0ff */
[----:B------:R-:W-:Y:S02]  /*3940*/  UMOV UR5, 0x400 ;  /* 0x0000040000057882 */ /* 0x000fe40000000000 */
[----:B------:R-:W-:-:S06]  /*3950*/  ULEA UR37, UR37, UR5, 0x18 ;  /* 0x0000000525257291 */ /* 0x000fcc000f8ec0ff */
[----:B------:R-:W1:Y:S02]  /*3960*/  LDS.U8 R0, [UR4+0x1c] ;  /* 0x00001c04ff007984 */ /* 0x000e640008000000 */
[----:B-1----:R-:W-:-:S13]  /*3970*/  ISETP.NE.AND P0, PT, R0, RZ, PT ;  /* 0x000000ff0000720c */ /* 0x002fda0003f05270 */
[----:B------:R-:W-:Y:S05]  /*3980*/  @P0 BRA `(.L_x_71) ;  /* 0x0000000000580947 */ /* 0x000fea0003800000 */
[----:B------:R-:W-:-:S13]  /*3990*/  ELECT P0, URZ, PT ;  /* 0x0000000000ff782f */ /* 0x000fda0003800000 */
[----:B------:R-:W-:Y:S05]  /*39a0*/  @!P0 BRA `(.L_x_72) ;  /* 0x0000000000608947 */ /* 0x000fea0003800000 */
[----:B------:R-:W-:Y:S01]  /*39b0*/  UMOV UR5, 0x10 ;  /* 0x0000001000057882 */ /* 0x000fe20000000000 */
[----:B------:R-:W-:Y:S01]  /*39c0*/  HFMA2 R0, -RZ, RZ, 0, 5.9604644775390625e-08 ;  /* 0x00000001ff007431 */ /* 0x000fe200000001ff */
[----:B------:R-:W-:-:S03]  /*39d0*/  MOV R2, 0xffff ;  /* 0x0000ffff00027802 */ /* 0x000fc60000000f00 */
[----:B------:R-:W-:Y:S04]  /*39e0*/  DEPBAR.LE SB1, 0x36 ;  /* 0x00009d800000791a */ /* 0x000fe80000000000 */
[----:B------:R-:W1:Y:S02]  /*39f0*/  UTCATOMSWS.FIND_AND_SET.ALIGN UP0, UR5, UR5 ;  /* 0x00000005000575e3 */ /* 0x000e640008000800 */
[----:B-1----:R-:W-:Y:S01]  /*3a00*/  MOV R3, UR5 ;  /* 0x0000000500037c02 */ /* 0x002fe20008000f00 */
[----:B------:R-:W-:Y:S06]  /*3a10*/  BRA.U UP0, `(.L_x_73) ;  /* 0x0000000100187547 */ /* 0x000fec000b800000 */
.L_x_74:
[----:B------:R-:W-:Y:S05]  /*3a20*/  NANOSLEEP 0x64 ;  /* 0x000000640000795d */ /* 0x000fea0003800000 */
[----:B------:R-:W-:-:S05]  /*3a30*/  UMOV UR5, 0x10 ;  /* 0x0000001000057882 */ /* 0x000fca0000000000 */
[----:B------:R-:W-:Y:S04]  /*3a40*/  DEPBAR.LE SB1, 0x36 ;  /* 0x00009d800000791a */ /* 0x000fe80000000000 */
[----:B------:R-:W1:Y:S02]  /*3a50*/  UTCATOMSWS.FIND_AND_SET.ALIGN UP0, UR5, UR5 ;  /* 0x00000005000575e3 */ /* 0x000e640008000800 */
[----:B-1----:R-:W-:Y:S01]  /*3a60*/  MOV R3, UR5 ;  /* 0x0000000500037c02 */ /* 0x002fe20008000f00 */
[----:B------:R-:W-:Y:S05]  /*3a70*/  BRA.U !UP0, `(.L_x_74) ;  /* 0xfffffffd08e87547 */ /* 0x000fea000b83ffff */
.L_x_73:
[-C--:B------:R-:W-:Y:S02]  /*3a80*/  SHF.L.U32 R2, R2, R3.reuse, RZ ;  /* 0x0000000302027219 */ /* 0x080fe400000006ff */
[----:B------:R-:W-:Y:S01]  /*3a90*/  SHF.L.U32 R0, R0, R3, RZ ;  /* 0x0000000300007219 */ /* 0x000fe200000006ff */
[----:B------:R-:W-:Y:S02]  /*3aa0*/  IMAD.SHL.U32 R3, R3, 0x20, RZ ;  /* 0x0000002003037824 */ /* 0x000fe400078e00ff */
[----:B------:R1:W-:Y:S04]  /*3ab0*/  ATOMS.OR RZ, [UR4+0x14], R2 ;  /* 0x00001402ffff798c */ /* 0x0003e8000b000004 */
[----:B------:R1:W-:Y:S04]  /*3ac0*/  ATOMS.OR RZ, [UR4+0x18], R0 ;  /* 0x00001800ffff798c */ /* 0x0003e8000b000004 */
[----:B------:R1:W-:Y:S01]  /*3ad0*/  STS [UR37+0x280], R3 ;  /* 0x00028003ff007988 */ /* 0x0003e20008000825 */
[----:B------:R-:W-:Y:S05]  /*3ae0*/  BRA `(.L_x_72) ;  /* 0x0000000000107947 */ /* 0x000fea0003800000 */
.L_x_71:
[----:B------:R-:W-:Y:S02]  /*3af0*/  MOV R0, 0xffffffff ;  /* 0xffffffff00007802 */ /* 0x000fe40000000f00 */
[----:B------:R-:W-:-:S03]  /*3b00*/  MOV R2, 0x3b30 ;  /* 0x00003b3000027802 */ /* 0x000fc60000000f00 */
[----:B------:R1:W-:Y:S04]  /*3b10*/  STS [UR37+0x280], R0 ;  /* 0x00028000ff007988 */ /* 0x0003e80008000825 */
[----:B-1-3-5:R-:W-:Y:S05]  /*3b20*/  CALL.REL.NOINC `($__internal_1_$__cuda_sm10x_tcgen05_guardrail_trap_phase_invalid_during_alloc) ;  /* 0x0000006400507944 */ /* 0x02afea0003c00000 */
.L_x_72:
[----:B------:R-:W-:Y:S05]  /*3b30*/  WARPSYNC.ALL ;  /* 0x0000000000007948 */ /* 0x000fea0003800000 */
[----:B------:R-:W2:Y:S01]  /*3b40*/  S2UR UR9, SR_CgaCtaId ;  /* 0x00000000000979c3 */ /* 0x000ea20000008800 */
[----:B------:R-:W-:Y:S01]  /*3b50*/  UMOV UR4, 0x400 ;  /* 0x0000040000047882 */ /* 0x000fe20000000000 */
[----:B------:R-:W-:-:S06]  /*3b60*/  NOP ;  /* 0x0000000000007918 */ /* 0x000fcc0000000000 */
[----:B------:R-:W-:Y:S06]  /*3b70*/  BAR.ARV 0x6, 0xa0 ;  /* 0x0182800000007b1d */ /* 0x000fec0000002000 */
[----:B------:R-:W4:Y:S01]  /*3b80*/  LDCU UR5, c[0x0][0x38c] ;  /* 0x00007180ff0577ac */ /* 0x000f220008000800 */
[----:B------:R-:W-:Y:S01]  /*3b90*/  IMAD.MOV.U32 R11, RZ, RZ, 0x1 ;  /* 0x00000001ff0b7424 */ /* 0x000fe200078e00ff */
[----:B------:R-:W-:Y:S01]  /*3ba0*/  CS2R R8, SRZ ;  /* 0x0000000000087805 */ /* 0x000fe2000001ff00 */
[----:B------:R-:W-:Y:S01]  /*3bb0*/  IMAD.MOV.U32 R10, RZ, RZ, RZ ;  /* 0x000000ffff0a7224 */ /* 0x000fe200078e00ff */
[----:B------:R-:W-:Y:S01]  /*3bc0*/  UMOV UR11, URZ ;  /* 0x000000ff000b7c82 */ /* 0x000fe20008000000 */
[----:B------:R-:W-:Y:S01]  /*3bd0*/  UMOV UR18, URZ ;  /* 0x000000ff00127c82 */ /* 0x000fe20008000000 */
[----:B------:R-:W-:Y:S01]  /*3be0*/  UMOV UR20, 0x0 ;  /* 0x0000000000147882 */ /* 0x000fe20000000000 */
[----:B------:R-:W-:Y:S01]  /*3bf0*/  UMOV UR21, 0x4300490 ;  /* 0x0430049000157882 */ /* 0x000fe20000000000 */
[----:B--2---:R-:W-:Y:S01]  /*3c00*/  ULEA UR9, UR9, UR4, 0x18 ;  /* 0x0000000409097291 */ /* 0x004fe2000f8ec0ff */
[----:B------:R-:W2:Y:S03]  /*3c10*/  LDCU UR4, c[0x0][0x38c] ;  /* 0x00007180ff0477ac */ /* 0x000ea60008000800 */
[----:B------:R-:W-:-:S02]  /*3c20*/  UIADD3 UR10, UPT, UPT, UR9, 0x6800, URZ ;  /* 0x00006800090a7890 */ /* 0x000fc4000fffe0ff */
[----:B----4-:R-:W-:-:S03]  /*3c30*/  UISETP.GE.AND UP3, UPT, UR5, 0x1, UPT ;  /* 0x000000010500788c */ /* 0x010fc6000bf66270 */
[----:B-1----:R-:W1:Y:S01]  /*3c40*/  LDS R0, [UR9+0x280] ;  /* 0x00028009ff007984 */ /* 0x002e620008000800 */
[----:B------:R-:W-:-:S04]  /*3c50*/  USHF.R.U32.HI UR10, URZ, 0x4, UR10 ;  /* 0x00000004ff0a7899 */ /* 0x000fc8000801160a */
[----:B------:R-:W-:-:S04]  /*3c60*/  ULOP3.LUT UR10, UR10, 0x3fff, URZ, 0xc0, !UPT ;  /* 0x00003fff0a0a7892 */ /* 0x000fc8000f8ec0ff */
[----:B------:R-:W-:Y:S02]  /*3c70*/  ULOP3.LUT UR10, UR10, 0x10000, URZ, 0xfc, !UPT ;  /* 0x000100000a0a7892 */ /* 0x000fe4000f8efcff */
[----:B--2---:R-:W-:-:S04]  /*3c80*/  UIADD3 UR4, UPT, UPT, UR4, 0xf, URZ ;  /* 0x0000000f04047890 */ /* 0x004fc8000fffe0ff */
[----:B------:R-:W-:-:S04]  /*3c90*/  USHF.R.S32.HI UR8, URZ, 0x1f, UR4 ;  /* 0x0000001fff087899 */ /* 0x000fc80008011404 */
[----:B------:R-:W-:Y:S02]  /*3ca0*/  ULEA.HI UR8, UR8, UR4, URZ, 0x4 ;  /* 0x0000000408087291 */ /* 0x000fe4000f8f20ff */
[----:B------:R-:W-:Y:S02]  /*3cb0*/  UIADD3 UR4, UPT, UPT, UR9, 0x13000, URZ ;  /* 0x0001300009047890 */ /* 0x000fe4000fffe0ff */
[----:B------:R-:W-:Y:S02]  /*3cc0*/  USHF.R.S32.HI UR8, URZ, 0x4, UR8 ;  /* 0x00000004ff087899 */ /* 0x000fe40008011408 */
[----:B------:R-:W-:Y:S02]  /*3cd0*/  USHF.R.U32.HI UR4, URZ, 0x4, UR4 ;  /* 0x00000004ff047899 */ /* 0x000fe40008011604 */
[----:B------:R-:W-:Y:S02]  /*3ce0*/  UISETP.LT.AND UP0, UPT, UR8, 0x1, UPT ;  /* 0x000000010800788c */ /* 0x000fe4000bf01270 */
[----:B------:R-:W-:-:S02]  /*3cf0*/  ULOP3.LUT UR4, UR4, 0x3fff, URZ, 0xc0, !UPT ;  /* 0x00003fff04047892 */ /* 0x000fc4000f8ec0ff */
[----:B------:R-:W-:Y:S02]  /*3d00*/  USEL UR15, UR8, 0x1, !UP0 ;  /* 0x00000001080f7887 */ /* 0x000fe4000c000000 */
[----:B------:R-:W-:Y:S02]  /*3d10*/  ULOP3.LUT UR4, UR4, 0x10000, URZ, 0xfc, !UPT ;  /* 0x0001000004047892 */ /* 0x000fe4000f8efcff */
[----:B------:R-:W-:Y:S01]  /*3d20*/  UIADD3 UR15, UPT, UPT, -UR15, URZ, URZ ;  /* 0x000000ff0f0f7290 */ /* 0x000fe2000fffe1ff */
[----:B-1----:R-:W-:-:S15]  /*3d30*/  R2UR UR12, R0 ;  /* 0x00000000000c72ca */ /* 0x002fde00000e0000 */
.L_x_81:
[----:B------:R-:W-:Y:S02]  /*3d40*/  LEA R0, R10, UR9, 0x3 ;  /* 0x000000090a007c11 */ /* 0x000fe4000f8e18ff */
[----:B------:R-:W-:Y:S02]  /*3d50*/  SHF.L.U32 R2, R9, 0x1f, RZ ;  /* 0x0000001f09027819 */ /* 0x000fe400000006ff */
[----:B------:R-:W-:Y:S01]  /*3d60*/  PLOP3.LUT P0, PT, PT, PT, UP3, 0x80, 0x8 ;  /* 0x000000000008781c */ /* 0x000fe20003f0f038 */
[----:B------:R-:W-:Y:S01]  /*3d70*/  VIADD R3, R0, 0x1e0 ;  /* 0x000001e000037836 */ /* 0x000fe20000000000 */
[----:B-1----:R-:W1:Y:S02]  /*3d80*/  SYNCS.PHASECHK.TRANS64.TRYWAIT P1, [R0+URZ+0x1d0], R2 ;  /* 0x0001d002000075a7 */ /* 0x002e6400080211ff */
[----:B-1--4-:R-:W-:Y:S09]  /*3d90*/  @!P1 BRA `(.L_x_75) ;  /* 0x0000005800f89947 */ /* 0x012ff20003800000 */
.L_x_201:
[----:B------:R-:W-:Y:S01]  /*3da0*/  LEA R4, R10, UR9, 0x4 ;  /* 0x000000090a047c11 */ /* 0x000fe2000f8e20ff */
[----:B------:R-:W-:Y:S01]  /*3db0*/  @UP3 ULEA UR5, UR18, UR9, 0x3 ;  /* 0x0000000912053291 */ /* 0x000fe2000f8e18ff */
[----:B------:R-:W-:Y:S01]  /*3dc0*/  PLOP3.LUT P2, PT, PT, PT, PT, 0x80, 0x8 ;  /* 0x000000000008781c */ /* 0x000fe20003f4f070 */
[----:B------:R-:W-:Y:S01]  /*3dd0*/  ULEA UR14, UR11, UR9, 0x3 ;  /* 0x000000090b0e7291 */ /* 0x000fe2000f8e18ff */
[----:B------:R-:W-:Y:S02]  /*3de0*/  PRMT R3, RZ, 0x654, R3 ;  /* 0x00000654ff037816 */ /* 0x000fe40000000003 */
[----:B------:R-:W2:Y:S01]  /*3df0*/  LDS.128 R4, [R4+0x260] ;  /* 0x0002600004047984 */ /* 0x000ea20000000c00 */
[----:B-1----:R-:W-:Y:S02]  /*3e00*/  @P0 SHF.L.U32 R2, R8, 0x1f, RZ ;  /* 0x0000001f08020819 */ /* 0x002fe400000006ff */
[----:B------:R-:W-:Y:S01]  /*3e10*/  SHF.L.U32 R0, R11, 0x1f, RZ ;  /* 0x0000001f0b007819 */ /* 0x000fe200000006ff */
[----:B------:R-:W-:Y:S01]  /*3e20*/  @!PT LDS RZ, [RZ] ;  /* 0x00000000fffff984 */ /* 0x000fe20000000800 */
[----:B------:R-:W-:Y:S01]  /*3e30*/  @!PT LDS RZ, [RZ] ;  /* 0x00000000fffff984 */ /* 0x000fe20000000800 */
[----:B------:R-:W-:Y:S01]  /*3e40*/  @!PT LDS RZ, [RZ] ;  /* 0x00000000fffff984 */ /* 0x000fe20000000800 */
[----:B------:R-:W-:Y:S01]  /*3e50*/  @!PT LDS RZ, [RZ] ;  /* 0x00000000fffff984 */ /* 0x000fe20000000800 */
[----:B------:R1:W-:Y:S06]  /*3e60*/  MEMBAR.ALL.CTA ;  /* 0x0000000000007992 */ /* 0x0003ec0000008000 */
[----:B-1----:R-:W1:Y:S02]  /*3e70*/  FENCE.VIEW.ASYNC.S ;  /* 0x00000000000073c6 */ /* 0x002e640000000000 */
[----:B-1----:R1:W-:Y:S01]  /*3e80*/  SYNCS.ARRIVE.TRANS64.RED.A1T0 RZ, [R3+URZ], RZ ;  /* 0x000000ff03ff79a7 */ /* 0x0023e200081004ff */
[----:B------:R1:W4:Y:S01]  /*3e90*/  @P0 SYNCS.PHASECHK.TRANS64.TRYWAIT P2, [UR5], R2 ;  /* 0x00000002ff0005a7 */ /* 0x0003220008041105 */
[----:B--2---:R-:W-:Y:S01]  /*3ea0*/  LOP3.LUT P1, RZ, R6, 0x1, RZ, 0xc0, !PT ;  /* 0x0000000106ff7812 */ /* 0x004fe2000782c0ff */
[----:B------:R-:W2:Y:S02]  /*3eb0*/  SYNCS.PHASECHK.TRANS64.TRYWAIT P0, [UR14+0x210], R0 ;  /* 0x00021000ff0075a7 */ /* 0x000ea4000800110e */
[----:B-12-4-:R-:W-:Y:S10]  /*3ec0*/  @!P0 BRA `(.L_x_76) ;  /* 0x0000005800c08947 */ /* 0x016ff40003800000 */
.L_x_203:
[----:B------:R-:W-:Y:S01]  /*3ed0*/  IADD3 R10, PT, PT, R10, 0x1, RZ ;  /* 0x000000010a0a7810 */ /* 0x000fe20007ffe0ff */
[----:B------:R-:W-:Y:S06]  /*3ee0*/  BRA.U !UP3, `(.L_x_77) ;  /* 0x000000010b9c7547 */ /* 0x000fec000b800000 */
[----:B------:R-:W-:Y:S02]  /*3ef0*/  ULEA.HI UR13, UR11, UR11, URZ, 0x1 ;  /* 0x0000000b0b0d7291 */ /* 0x000fe4000f8f08ff */
[----:B------:R-:W-:Y:S02]  /*3f00*/  UPLOP3.LUT UP4, UPT, UPT, UPT, UPT, 0x40, 0x4 ;  /* 0x000000000004789c */ /* 0x000fe40003f8e870 */
[----:B------:R-:W-:Y:S02]  /*3f10*/  USHF.R.U32.HI UR5, URZ, 0x1, UR13 ;  /* 0x00000001ff057899 */ /* 0x000fe4000801160d */
[----:B------:R-:W-:Y:S02]  /*3f20*/  ULOP3.LUT UR13, UR13, 0xffe, URZ, 0xc0, !UPT ;  /* 0x00000ffe0d0d7892 */ /* 0x000fe4000f8ec0ff */
[----:B------:R-:W-:Y:S02]  /*3f30*/  UIMAD UR5, UR5, 0xc0, UR12 ;  /* 0x000000c0050578a4 */ /* 0x000fe4000f8e020c */
[----:B------:R-:W-:Y:S01]  /*3f40*/  UIADD3 UR13, UPT, UPT, -UR13, UR11, URZ ;  /* 0x0000000b0d0d7290 */ /* 0x000fe2000fffe1ff */
[----:B------:R-:W-:Y:S01]  /*3f50*/  UMOV UR17, UR15 ;  /* 0x0000000f00117c82 */ /* 0x000fe20008000000 */
[----:B------:R-:W-:-:S02]  /*3f60*/  UMOV UR16, UR8 ;  /* 0x0000000800107c82 */ /* 0x000fc40008000000 */
[----:B------:R-:W-:-:S03]  /*3f70*/  ULEA UR13, UR13, UR5, 0x14 ;  /* 0x000000050d0d7291 */ /* 0x000fc6000f8ea0ff */
[----:B------:R-:W-:-:S09]  /*3f80*/  UMOV UR5, UR18 ;  /* 0x0000001200057c82 */ /* 0x000fd20008000000 */
.L_x_80:
[----:B------:R-:W-:Y:S02]  /*3f90*/  UIADD3 UR17, UPT, UPT, UR17, 0x1, URZ ;  /* 0x0000000111117890 */ /* 0x000fe4000fffe0ff */
[----:B--2---:R-:W-:Y:S02]  /*3fa0*/  ULEA UR7, UR5, UR9, 0x3 ;  /* 0x0000000905077291 */ /* 0x004fe4000f8e18ff */
[----:B------:R-:W-:Y:S01]  /*3fb0*/  UISETP.NE.AND UP0, UPT, UR17, URZ, UPT ;  /* 0x000000ff1100728c */ /* 0x000fe2000bf05270 */
[----:B----4-:R-:W-:Y:S10]  /*3fc0*/  @P2 BRA `(.L_x_78) ;  /* 0x00000000000c2947 */ /* 0x010ff40003800000 */
[----:B-1----:R-:W-:Y:S04]  /*3fd0*/  SHF.L.U32 R2, R8, 0x1f, RZ ;  /* 0x0000001f08027819 */ /* 0x002fe800000006ff */
[----:B------:R-:W1:Y:S02]  /*3fe0*/  SYNCS.PHASECHK.TRANS64.TRYWAIT P0, [UR7], R2 ;  /* 0x00000002ff0075a7 */ /* 0x000e640008001107 */
[----:B-1----:R-:W-:Y:S05]  /*3ff0*/  @!P0 BRA `(.L_x_79) ;  /* 0x00000058008c8947 */ /* 0x002fea0003800000 */
.L_x_78:
[----:B------:R-:W-:Y:S01]  /*4000*/  UISETP.NE.AND UP1, UPT, UR16, 0x1, UPT ;  /* 0x000000011000788c */ /* 0x000fe2000bf25270 */
[----:B------:R-:W-:Y:S01]  /*4010*/  PLOP3.LUT P2, PT, PT, PT, PT, 0x80, 0x8 ;  /* 0x000000000008781c */ /* 0x000fe20003f4f070 */
[----:B------:R-:W-:Y:S02]  /*4020*/  UIADD3 UR18, UPT, UPT, UR5, 0x1, URZ ;  /* 0x0000000105127890 */ /* 0x000fe4000fffe0ff */
[----:B------:R-:W-:Y:S02]  /*4030*/  UIMAD UR6, UR5, 0x180, UR4 ;  /* 0x00000180050678a4 */ /* 0x000fe4000f8e0204 */
[----:B------:R-:W-:Y:S01]  /*4040*/  UISETP.NE.AND UP2, UPT, UR18, 0x19, UPT ;  /* 0x000000191200788c */ /* 0x000fe2000bf45270 */
[----:B------:R-:W-:Y:S01]  /*4050*/  PLOP3.LUT P0, PT, PT, PT, UP1, 0x80, 0x8 ;  /* 0x000000000008781c */ /* 0x000fe20003f0f018 */
[----:B------:R-:W-:Y:S02]  /*4060*/  UIADD3 UR16, UPT, UPT, UR16, -0x1, URZ ;  /* 0xffffffff10107890 */ /* 0x000fe4000fffe0ff */
[----:B------:R-:W-:Y:S02]  /*4070*/  USEL UR22, URZ, 0x1, UP2 ;  /* 0x00000001ff167887 */ /* 0x000fe40009000000 */
[----:B------:R-:W-:Y:S01]  /*4080*/  USEL UR18, UR18, URZ, UP2 ;  /* 0x000000ff12127287 */ /* 0x000fe20009000000 */
[----:B------:R-:W-:Y:S03]  /*4090*/  UMOV UR23, 0xc0004010 ;  /* 0xc000401000177882 */ /* 0x000fe60000000000 */
[----:B------:R-:W-:Y:S01]  /*40a0*/  @UP1 ULEA UR19, UR18, UR9, 0x3 ;  /* 0x0000000912131291 */ /* 0x000fe2000f8e18ff */
[----:B------:R-:W-:Y:S01]  /*40b0*/  LOP3.LUT R8, R8, UR22, RZ, 0x3c, !PT ;  /* 0x0000001608087c12 */ /* 0x000fe2000f8e3cff */
[----:B------:R-:W-:Y:S03]  /*40c0*/  ULEA UR22, UR5, UR10, 0x7 ;  /* 0x0000000a05167291 */ /* 0x000fe6000f8e38ff */
[----:B-1----:R-:W-:Y:S01]  /*40d0*/  @P0 SHF.L.U32 R0, R8, 0x1f, RZ ;  /* 0x0000001f08000819 */ /* 0x002fe200000006ff */
[----:B------:R-:W-:Y:S03]  /*40e0*/  UMOV UR5, UR18 ;  /* 0x0000001200057c82 */ /* 0x000fe60008000000 */
[----:B------:R2:W4:Y:S01]  /*40f0*/  @P0 SYNCS.PHASECHK.TRANS64.TRYWAIT P2, [UR19], R0 ;  /* 0x00000000ff0005a7 */ /* 0x0005220008041113 */
[----:B------:R-:W-:Y:S03]  /*4100*/  UIADD3 UR19, UPT, UPT, UR7, 0xc8, URZ ;  /* 0x000000c807137890 */ /* 0x000fe6000fffe0ff */
[----:B------:R-:W-:Y:S02]  /*4110*/  UMOV UR7, 0xc0004010 ;  /* 0xc000401000077882 */ /* 0x000fe40000000000 */
[----:B------:R2:W-:Y:S01]  /*4120*/  UTCHMMA gdesc[UR22], gdesc[UR6], tmem[UR13], tmem[UR20], idesc[UR21], UP4 ;  /* 0x00ff1406160075ea */ /* 0x0005e2000a00000d */
[----:B------:R-:W-:Y:S03]  /*4130*/  UPLOP3.LUT UP4, UPT, UPT, UPT, UPT, 0x80, 0x8 ;  /* 0x000000000008789c */ /* 0x000fe60003f8f070 */
[----:B------:R2:W-:Y:S01]  /*4140*/  UTCBAR [UR19], URZ ;  /* 0x000000ff130073e9 */ /* 0x0005e200080000ff */
[----:B------:R-:W-:Y:S07]  /*4150*/  BRA.U UP0, `(.L_x_80) ;  /* 0xfffffffd008c7547 */ /* 0x000fee000b83ffff */
.L_x_77:
[----:B------:R-:W-:Y:S01]  /*4160*/  UIADD3 UR11, UPT, UPT, UR11, 0x1, URZ ;  /* 0x000000010b0b7890 */ /* 0x000fe2000fffe0ff */
[C---:B------:R-:W-:Y:S01]  /*4170*/  ISETP.NE.AND P0, PT, R10.reuse, 0x2, PT ;  /* 0x000000020a00780c */ /* 0x040fe20003f05270 */
[----:B------:R-:W-:Y:S02]  /*4180*/  UIADD3 UR14, UPT, UPT, UR14, 0x1f0, URZ ;  /* 0x000001f00e0e7890 */ /* 0x000fe4000fffe0ff */
[----:B------:R-:W-:Y:S01]  /*4190*/  UISETP.NE.AND UP0, UPT, UR11, 0x4, UPT ;  /* 0x000000040b00788c */ /* 0x000fe2000bf05270 */
[----:B-12---:R-:W-:Y:S02]  /*41a0*/  SEL R0, RZ, 0x1, P0 ;  /* 0x00000001ff007807 */ /* 0x006fe40000000000 */
[----:B------:R-:W-:Y:S01]  /*41b0*/  SEL R10, R10, RZ, P0 ;  /* 0x000000ff0a0a7207 */ /* 0x000fe20000000000 */
[----:B------:R-:W-:Y:S01]  /*41c0*/  USEL UR5, URZ, 0x1, UP0 ;  /* 0x00000001ff057887 */ /* 0x000fe20008000000 */
[----:B------:R-:W-:Y:S01]  /*41d0*/  LOP3.LUT R9, R9, R0, RZ, 0x3c, !PT ;  /* 0x0000000009097212 */ /* 0x000fe200078e3cff */
[----:B------:R-:W-:Y:S01]  /*41e0*/  USEL UR11, UR11, URZ, UP0 ;  /* 0x000000ff0b0b7287 */ /* 0x000fe20008000000 */
[----:B------:R1:W-:Y:S03]  /*41f0*/  UTCBAR [UR14], URZ ;  /* 0x000000ff0e0073e9 */ /* 0x0003e600080000ff */
[----:B------:R-:W-:Y:S01]  /*4200*/  LOP3.LUT R11, R11, UR5, RZ, 0x3c, !PT ;  /* 0x000000050b0b7c12 */ /* 0x000fe2000f8e3cff */
[----:B------:R-:W-:Y:S07]  /*4210*/  @P1 BRA `(.L_x_81) ;  /* 0xfffffff800c81947 */ /* 0x000fee000383ffff */
[----:B------:R-:W2:Y:S01]  /*4220*/  S2UR UR4, SR_CgaCtaId ;  /* 0x00000000000479c3 */ /* 0x000ea20000008800 */
[----:B------:R-:W-:Y:S01]  /*4230*/  ELECT P0, URZ, PT ;  /* 0x0000000000ff782f */ /* 0x000fe20003800000 */
[----:B------:R-:W-:Y:S01]  /*4240*/  IMAD.MOV.U32 R0, RZ, RZ, 0x1 ;  /* 0x00000001ff007424 */ /* 0x000fe200078e00ff */
[----:B------:R-:W-:Y:S01]  /*4250*/  UIADD3 UR9, UPT, UPT, UR9, 0x210, URZ ;  /* 0x0000021009097890 */ /* 0x000fe2000fffe0ff */
[----:B------:R-:W-:Y:S01]  /*4260*/  SHF.L.U32 R2, R11, 0x1f, RZ ;  /* 0x0000001f0b027819 */ /* 0x000fe200000006ff */
[----:B------:R-:W-:-:S03]  /*4270*/  UMOV UR5, 0x40 ;  /* 0x0000004000057882 */ /* 0x000fc60000000000 */
[----:B------:R-:W-:Y:S01]  /*4280*/  UVIRTCOUNT.DEALLOC.SMPOOL 0x80 ;  /* 0x000000800000784c */ /* 0x000fe20000000000 */
[----:B--2---:R-:W-:Y:S02]  /*4290*/  ULEA UR4, UR4, UR5, 0x18 ;  /* 0x0000000504047291 */ /* 0x004fe4000f8ec0ff */
[----:B------:R-:W-:-:S07]  /*42a0*/  ULEA UR5, UR11, UR9, 0x3 ;  /* 0x000000090b057291 */ /* 0x000fce000f8e18ff */
[----:B------:R2:W-:Y:S02]  /*42b0*/  @P0 STS.U8 [UR4+0x1c], R0 ;  /* 0x00001c00ff000988 */ /* 0x0005e40008000004 */
[----:B------:R-:W3:Y:S02]  /*42c0*/  SYNCS.PHASECHK.TRANS64.TRYWAIT P0, [UR5], R2 ;  /* 0x00000002ff0075a7 */ /* 0x000ee40008001105 */
[----:B--23--:R-:W-:Y:S05]  /*42d0*/  @!P0 BRA `(.L_x_82) ;  /* 0x0000005400ec8947 */ /* 0x00cfea0003800000 */
.L_x_206:
[----:B------:R-:W-:-:S04]  /*42e0*/  UIADD3 UR6, UPT, UPT, UR11, 0x1, URZ ;  /* 0x000000010b067890 */ /* 0x000fc8000fffe0ff */
[----:B------:R-:W-:-:S04]  /*42f0*/  UISETP.NE.AND UP0, UPT, UR6, 0x4, UPT ;  /* 0x000000040600788c */ /* 0x000fc8000bf05270 */
[----:B------:R-:W-:Y:S02]  /*4300*/  USEL UR7, URZ, 0x1, UP0 ;  /* 0x00000001ff077887 */ /* 0x000fe40008000000 */
[----:B------:R-:W-:-:S04]  /*4310*/  USEL UR6, UR6, URZ, UP0 ;  /* 0x000000ff06067287 */ /* 0x000fc80008000000 */
[----:B------:R-:W-:Y:S01]  /*4320*/  ULEA UR5, UR6, UR9, 0x3 ;  /* 0x0000000906057291 */ /* 0x000fe2000f8e18ff */
[----:B--2---:R-:W-:-:S04]  /*4330*/  LOP3.LUT R2, R11, UR7, RZ, 0x3c, !PT ;  /* 0x000000070b027c12 */ /* 0x004fc8000f8e3cff */
[----:B------:R-:W-:-:S04]  /*4340*/  SHF.L.U32 R3, R2, 0x1f, RZ ;  /* 0x0000001f02037819 */ /* 0x000fc800000006ff */
[----:B------:R-:W2:Y:S02]  /*4350*/  SYNCS.PHASECHK.TRANS64.TRYWAIT P0, [UR5], R3 ;  /* 0x00000003ff0075a7 */ /* 0x000ea40008001105 */
[----:B--2---:R-:W-:Y:S05]  /*4360*/  @!P0 BRA `(.L_x_83) ;  /* 0x0000005400e08947 */ /* 0x004fea0003800000 */
.L_x_208:
[----:B------:R-:W-:-:S04]  /*4370*/  UIADD3 UR6, UPT, UPT, UR6, 0x1, URZ ;  /* 0x0000000106067890 */ /* 0x000fc8000fffe0ff */
[----:B------:R-:W-:-:S04]  /*4380*/  UISETP.NE.AND UP0, UPT, UR6, 0x4, UPT ;  /* 0x000000040600788c */ /* 0x000fc8000bf05270 */
[----:B------:R-:W-:Y:S02]  /*4390*/  USEL UR7, URZ, 0x1, UP0 ;  /* 0x00000001ff077887 */ /* 0x000fe40008000000 */
[----:B------:R-:W-:-:S04]  /*43a0*/  USEL UR6, UR6, URZ, UP0 ;  /* 0x000000ff06067287 */ /* 0x000fc80008000000 */
[----:B------:R-:W-:Y:S01]  /*43b0*/  ULEA UR5, UR6, UR9, 0x3 ;  /* 0x0000000906057291 */ /* 0x000fe2000f8e18ff */
[----:B------:R-:W-:-:S04]  /*43c0*/  LOP3.LUT R2, R2, UR7, RZ, 0x3c, !PT ;  /* 0x0000000702027c12 */ /* 0x000fc8000f8e3cff */
[----:B--2---:R-:W-:-:S04]  /*43d0*/  SHF.L.U32 R3, R2, 0x1f, RZ ;  /* 0x0000001f02037819 */ /* 0x004fc800000006ff */
[----:B------:R-:W2:Y:S02]  /*43e0*/  SYNCS.PHASECHK.TRANS64.TRYWAIT P0, [UR5], R3 ;  /* 0x00000003ff0075a7 */ /* 0x000ea40008001105 */
[----:B--2---:R-:W-:Y:S05]  /*43f0*/  @!P0 BRA `(.L_x_84) ;  /* 0x0000005400d48947 */ /* 0x004fea0003800000 */
.L_x_210:
[----:B------:R-:W-:-:S04]  /*4400*/  UIADD3 UR6, UPT, UPT, UR6, 0x1, URZ ;  /* 0x0000000106067890 */ /* 0x000fc8000fffe0ff */
[----:B------:R-:W-:-:S04]  /*4410*/  UISETP.NE.AND UP0, UPT, UR6, 0x4, UPT ;  /* 0x000000040600788c */ /* 0x000fc8000bf05270 */
[----:B------:R-:W-:Y:S02]  /*4420*/  USEL UR5, URZ, 0x1, UP0 ;  /* 0x00000001ff057887 */ /* 0x000fe40008000000 */
[----:B------:R-:W-:-:S04]  /*4430*/  USEL UR6, UR6, URZ, UP0 ;  /* 0x000000ff06067287 */ /* 0x000fc80008000000 */
[----:B------:R-:W-:Y:S01]  /*4440*/  ULEA UR6, UR6, UR9, 0x3 ;  /* 0x0000000906067291 */ /* 0x000fe2000f8e18ff */
[----:B------:R-:W-:-:S04]  /*4450*/  LOP3.LUT R2, R2, UR5, RZ, 0x3c, !PT ;  /* 0x0000000502027c12 */ /* 0x000fc8000f8e3cff */
[----:B------:R-:W-:-:S04]  /*4460*/  SHF.L.U32 R2, R2, 0x1f, RZ ;  /* 0x0000001f02027819 */ /* 0x000fc800000006ff */
[----:B------:R-:W3:Y:S02]  /*4470*/  SYNCS.PHASECHK.TRANS64.TRYWAIT P0, [UR6], R2 ;  /* 0x00000002ff0075a7 */ /* 0x000ee40008001106 */
[----:B---3--:R-:W-:Y:S05]  /*4480*/  @!P0 BRA `(.L_x_85) ;  /* 0x0000005400c88947 */ /* 0x008fea0003800000 */
.L_x_212:
[----:B------:R-:W-:Y:S01]  /*4490*/  NOP ;  /* 0x0000000000007918 */ /* 0x000fe20000000000 */
[----:B--2---:R-:W2:Y:S01]  /*44a0*/  LDS R0, [UR4+0x14] ;  /* 0x00001404ff007984 */ /* 0x004ea20008000800 */
[----:B------:R-:W-:Y:S01]  /*44b0*/  ULOP3.LUT UR6, UR12, 0xffff, URZ, 0xc0, !UPT ;  /* 0x0000ffff0c067892 */ /* 0x000fe2000f8ec0ff */
[----:B------:R-:W-:Y:S01]  /*44c0*/  UMOV UR8, 0xffff ;  /* 0x0000ffff00087882 */ /* 0x000fe20000000000 */
[----:B------:R-:W-:Y:S02]  /*44d0*/  UMOV UR5, 0x1 ;  /* 0x0000000100057882 */ /* 0x000fe40000000000 */
[----:B------:R-:W-:-:S04]  /*44e0*/  USHF.R.U32.HI UR6, URZ, 0x5, UR6 ;  /* 0x00000005ff067899 */ /* 0x000fc80008011606 */
[----:B------:R-:W-:Y:S02]  /*44f0*/  USHF.L.U32 UR8, UR8, UR6, URZ ;  /* 0x0000000608087299 */ /* 0x000fe400080006ff */
[----:B------:R-:W-:-:S04]  /*4500*/  USHF.L.U32 UR5, UR5, UR6, URZ ;  /* 0x0000000605057299 */ /* 0x000fc800080006ff */
[----:B--2---:R-:W-:-:S04]  /*4510*/  LOP3.LUT R0, R0, UR8, RZ, 0xc0, !PT ;  /* 0x0000000800007c12 */ /* 0x004fc8000f8ec0ff */
[----:B------:R-:W-:-:S13]  /*4520*/  ISETP.NE.AND P0, PT, R0, UR8, PT ;  /* 0x0000000800007c0c */ /* 0x000fda000bf05270 */
[----:B------:R-:W-:Y:S05]  /*4530*/  @P0 BRA `(.L_x_86) ;  /* 0x0000000000580947 */ /* 0x000fea0003800000 */
[----:B------:R-:W2:Y:S02]  /*4540*/  LDS R0, [UR4+0x18] ;  /* 0x00001804ff007984 */ /* 0x000ea40008000800 */
[----:B--2---:R-:W-:-:S04]  /*4550*/  LOP3.LUT R0, R0, UR5, RZ, 0xc0, !PT ;  /* 0x0000000500007c12 */ /* 0x004fc8000f8ec0ff */
[----:B------:R-:W-:-:S13]  /*4560*/  ISETP.NE.AND P0, PT, R0, UR5, PT ;  /* 0x0000000500007c0c */ /* 0x000fda000bf05270 */
[----:B------:R-:W-:Y:S05]  /*4570*/  @P0 BRA `(.L_x_87) ;  /* 0x00000000003c0947 */ /* 0x000fea0003800000 */
[----:B------:R-:W2:Y:S01]  /*4580*/  S2R R2, SR_LANEID ;  /* 0x0000000000027919 */ /* 0x000ea20000000000 */
[----:B------:R-:W-:Y:S01]  /*4590*/  ULOP3.LUT UR8, URZ, UR8, URZ, 0x33, !UPT ;  /* 0x00000008ff087292 */ /* 0x000fe2000f8e33ff */
[----:B------:R-:W-:Y:S02]  /*45a0*/  VOTEU.ANY UR7, UPT, PT ;  /* 0x0000000000077886 */ /* 0x000fe400038e0100 */
[----:B------:R-:W-:-:S03]  /*45b0*/  UFLO.U32 UR7, UR7 ;  /* 0x00000007000772bd */ /* 0x000fc600080e0000 */
[----:B------:R-:W-:-:S04]  /*45c0*/  IMAD.U32 R0, RZ, RZ, UR8 ;  /* 0x00000008ff007e24 */ /* 0x000fc8000f8e00ff */
[----:B------:R3:W1:Y:S02]  /*45d0*/  REDUX UR6, R0 ;  /* 0x00000000000673c4 */ /* 0x0006640000000000 */
[----:B------:R1:W-:Y:S01]  /*45e0*/  UTCATOMSWS.AND URZ, UR8 ;  /* 0x0000000800ff79e3 */ /* 0x0003e20008000000 */
[----:B--2---:R-:W-:Y:S02]  /*45f0*/  ISETP.EQ.U32.AND P0, PT, R2, UR7, PT ;  /* 0x0000000702007c0c */ /* 0x004fe4000bf02070 */
[----:B---3--:R-:W-:Y:S02]  /*4600*/  LOP3.LUT R0, RZ, UR5, RZ, 0x33, !PT ;  /* 0x00000005ff007c12 */ /* 0x008fe4000f8e33ff */
[----:B-1----:R-:W-:Y:S02]  /*4610*/  MOV R2, UR6 ;  /* 0x0000000600027c02 */ /* 0x002fe40008000f00 */
[----:B------:R-:W1:Y:S07]  /*4620*/  REDUX UR5, R0 ;  /* 0x00000000000573c4 */ /* 0x000e6e0000000000 */
[----:B------:R2:W-:Y:S01]  /*4630*/  @P0 ATOMS.AND RZ, [UR4+0x14], R2 ;  /* 0x00001402ffff098c */ /* 0x0005e2000a800004 */
[----:B-1----:R-:W-:-:S05]  /*4640*/  IMAD.U32 R0, RZ, RZ, UR5 ;  /* 0x00000005ff007e24 */ /* 0x002fca000f8e00ff */
[----:B------:R2:W-:Y:S01]  /*4650*/  @P0 ATOMS.AND RZ, [UR4+0x18], R0 ;  /* 0x00001800ffff098c */ /* 0x0005e2000a800004 */
[----:B------:R-:W-:Y:S05]  /*4660*/  BRA `(.L_x_88) ;  /* 0x0000000000147947 */ /* 0x000fea0003800000 */
.L_x_87:
[----:B------:R-:W-:Y:S02]  /*4670*/  MOV R2, 0x4690 ;  /* 0x0000469000027802 */ /* 0x000fe40000000f00 */
[----:B-1--45:R-:W-:Y:S05]  /*4680*/  CALL.REL.NOINC `($__internal_0_$__cuda_sm10x_tcgen05_guardrail_trap_col_being_dealloced_not_returned_by_alloc) ;  /* 0x00000058006c7944 */ /* 0x032fea0003c00000 */
[----:B------:R-:W-:Y:S05]  /*4690*/  BRA `(.L_x_88) ;  /* 0x0000000000087947 */ /* 0x000fea0003800000 */
.L_x_86:
[----:B------:R-:W-:Y:S02]  /*46a0*/  MOV R2, 0x46c0 ;  /* 0x000046c000027802 */ /* 0x000fe40000000f00 */
[----:B-1--45:R-:W-:Y:S05]  /*46b0*/  CALL.REL.NOINC `($__internal_2_$__cuda_sm10x_tcgen05_guardrail_trap_unallocated_columns_being_dealloced) ;  /* 0x0000005800787944 */ /* 0x032fea0003c00000 */
.L_x_88:
[----:B------:R-:W-:Y:S01]  /*46c0*/  NOP ;  /* 0x0000000000007918 */ /* 0x000fe20000000000 */
[----:B------:R-:W-:Y:S05]  /*46d0*/  EXIT ;  /* 0x000000000000794d */ /* 0x000fea0003800000 */
.L_x_70:
[----:B------:R-:W-:-:S09]  /*46e0*/  UISETP.NE.OR UP2, UPT, UR8, 0x3, !UP2 ;  /* 0x000000030800788c */ /* 0x000fd2000d745670 */
[----:B------:R-:W-:Y:S05]  /*46f0*/  BRA.U UP2, `(.L_x_89) ;  /* 0x0000000d02a47547 */ /* 0x000fea000b800000 */
[----:B------:R-:W1:Y:S01]  /*4700*/  LDC R0, c[0x0][0xb30] ;  /* 0x0002cc00ff007b82 */ /* 0x000e620000000800 */
[----:B------:R-:W2:Y:S01]  /*4710*/  LDCU.64 UR8, c[0x0][0x888] ;  /* 0x00011100ff0877ac */ /* 0x000ea20008000a00 */
[----:B------:R-:W-:Y:S02]  /*4720*/  HFMA2 R27, -RZ, RZ, 0, 0 ;  /* 0x00000000ff1b7431 */ /* 0x000fe400000001ff */
[----:B------:R-:W-:Y:S01]  /*4730*/  IMAD.MOV.U32 R29, RZ, RZ, 0x1 ;  /* 0x00000001ff1d7424 */ /* 0x000fe200078e00ff */
[----:B------:R-:W-:Y:S01]  /*4740*/  MOV R25, 0x2000 ;  /* 0x0000200000197802 */ /* 0x000fe20000000f00 */
[----:B------:R-:W4:Y:S01]  /*4750*/  LDCU.64 UR4, c[0x0][0x890] ;  /* 0x00011200ff0477ac */ /* 0x000f220008000a00 */
[----:B------:R-:W-:Y:S01]  /*4760*/  IMAD.MOV.U32 R28, RZ, RZ, RZ ;  /* 0x000000ffff1c7224 */ /* 0x000fe200078e00ff */
[----:B------:R-:W3:Y:S01]  /*4770*/  LDC R24, c[0x0][0x370] ;  /* 0x0000dc00ff187b82 */ /* 0x000ee20000000800 */
[----:B------:R-:W-:Y:S01]  /*4780*/  UMOV UR7, 0x400 ;  /* 0x0000040000077882 */ /* 0x000fe20000000000 */
[----:B------:R-:W-:-:S02]  /*4790*/  UPLOP3.LUT UP1, UPT, UPT, UPT, UPT, 0x40, 0x4 ;  /* 0x000000000004789c */ /* 0x000fc40003f2e870 */
[----:B------:R-:W-:-:S04]  /*47a0*/  ULEA UR7, UR37, UR7, 0x18 ;  /* 0x0000000725077291 */ /* 0x000fc8000f8ec0ff */
[----:B------:R-:W3:Y:S01]  /*47b0*/  LDC R3, c[0x0][0xb0c] ;  /* 0x0002c300ff037b82 */ /* 0x000ee20000000800 */
[----:B------:R-:W-:Y:S02]  /*47c0*/  UIADD3 UR13, UPT, UPT, UR7, 0x1a0, URZ ;  /* 0x000001a0070d7890 */ /* 0x000fe4000fffe0ff */
[----:B--2---:R-:W-:Y:S02]  /*47d0*/  UISETP.NE.U32.AND UP2, UPT, UR8, URZ, UPT ;  /* 0x000000ff0800728c */ /* 0x004fe4000bf45070 */
[----:B------:R-:W-:Y:S02]  /*47e0*/  UIADD3 UR25, UPT, UPT, UR7, 0x190, URZ ;  /* 0x0000019007197890 */ /* 0x000fe4000fffe0ff */
[----:B----4-:R-:W-:Y:S01]  /*47f0*/  UISETP.NE.U32.AND UP3, UPT, UR4, URZ, UPT ;  /* 0x000000ff0400728c */ /* 0x010fe2000bf65070 */
[----:B------:R-:W2:Y:S01]  /*4800*/  LDC R18, c[0x0][0xb20] ;  /* 0x0002c800ff127b82 */ /* 0x000ea20000000800 */
[----:B-1----:R-:W-:Y:S01]  /*4810*/  ISETP.NE.AND P1, PT, R0, 0x1, PT ;  /* 0x000000010000780c */ /* 0x002fe20003f25270 */
[----:B------:R-:W-:-:S02]  /*4820*/  UISETP.NE.AND.EX UP2, UPT, UR9, URZ, UPT, UP2 ;  /* 0x000000ff0900728c */ /* 0x000fc4000bf45320 */
[----:B------:R-:W-:Y:S02]  /*4830*/  UIADD3 UR17, UPT, UPT, UR7, 0x198, URZ ;  /* 0x0000019807117890 */ /* 0x000fe4000fffe0ff */
[----:B------:R-:W-:Y:S02]  /*4840*/  UPRMT UR13, UR37, 0x654, UR13 ;  /* 0x00000654250d7896 */ /* 0x000fe4000800000d */
[----:B------:R-:W1:Y:S01]  /*4850*/  LDC.64 R30, c[0x0][0x348] ;  /* 0x0000d200ff1e7b82 */ /* 0x000e620000000a00 */
[----:B------:R-:W-:-:S07]  /*4860*/  UISETP.NE.AND.EX UP3, UPT, UR5, URZ, UPT, UP3 ;  /* 0x000000ff0500728c */ /* 0x000fce000bf65330 */
[----:B------:R-:W4:Y:S08]  /*4870*/  LDC.64 R16, c[0x0][0xb10] ;  /* 0x0002c400ff107b82 */ /* 0x000f300000000a00 */
[----:B------:R-:W1:Y:S08]  /*4880*/  LDC.64 R6, c[0x0][0xb18] ;  /* 0x0002c600ff067b82 */ /* 0x000e700000000a00 */
[----:B------:R-:W1:Y:S08]  /*4890*/  LDC.64 R4, c[0x0][0xb28] ;  /* 0x0002ca00ff047b82 */ /* 0x000e700000000a00 */
[----:B--23--:R-:W1:Y:S02]  /*48a0*/  LDC R19, c[0x0][0x374] ;  /* 0x0000dd00ff137b82 */ /* 0x00ce640000000800 */
.L_x_99:
[C---:B------:R-:W-:Y:S02]  /*48b0*/  LEA R0, R28.reuse, UR7, 0x3 ;  /* 0x000000071c007c11 */ /* 0x040fe4000f8e18ff */
[----:B------:R-:W-:Y:S02]  /*48c0*/  SHF.L.U32 R2, R27, 0x1f, RZ ;  /* 0x0000001f1b027819 */ /* 0x000fe400000006ff */
[----:B------:R-:W-:Y:S02]  /*48d0*/  LEA R20, R28, UR7, 0x4 ;  /* 0x000000071c147c11 */ /* 0x000fe4000f8e20ff */
[----:B--2---:R-:W2:Y:S02]  /*48e0*/  SYNCS.PHASECHK.TRANS64.TRYWAIT P0, [R0+URZ+0x1d0], R2 ;  /* 0x0001d002000075a7 */ /* 0x004ea400080011ff */
[----:B--2---:R-:W-:Y:S05]  /*48f0*/  @!P0 BRA `(.L_x_90) ;  /* 0x0000005000c48947 */ /* 0x004fea0003800000 */
.L_x_213:
[----:B------:R-:W-:Y:S01]  /*4900*/  ISETP.GE.AND P0, PT, R37, 0x1, PT ;  /* 0x000000012500780c */ /* 0x000fe20003f06270 */
[----:B------:R-:W3:Y:S01]  /*4910*/  LDS.128 R20, [R20+0x260] ;  /* 0x0002600014147984 */ /* 0x000ee20000000c00 */
[----:B--2---:R-:W-:Y:S01]  /*4920*/  VIADD R0, R0, 0x1e0 ;  /* 0x000001e000007836 */ /* 0x004fe20000000000 */
[----:B------:R-:W-:Y:S01]  /*4930*/  @!PT LDS RZ, [RZ] ;  /* 0x00000000fffff984 */ /* 0x000fe20000000800 */
[----:B------:R-:W-:Y:S01]  /*4940*/  @!PT LDS RZ, [RZ] ;  /* 0x00000000fffff984 */ /* 0x000fe20000000800 */
[----:B------:R-:W-:Y:S01]  /*4950*/  @!PT LDS RZ, [RZ] ;  /* 0x00000000fffff984 */ /* 0x000fe20000000800 */
[----:B------:R-:W-:Y:S01]  /*4960*/  @!PT LDS RZ, [RZ] ;  /* 0x00000000fffff984 */ /* 0x000fe20000000800 */
[----:B------:R2:W-:Y:S06]  /*4970*/  MEMBAR.ALL.CTA ;  /* 0x0000000000007992 */ /* 0x0005ec0000008000 */
[----:B--2---:R-:W2:Y:S01]  /*4980*/  FENCE.VIEW.ASYNC.S ;  /* 0x00000000000073c6 */ /* 0x004ea20000000000 */
[----:B------:R-:W-:Y:S04]  /*4990*/  PRMT R0, RZ, 0x654, R0 ;  /* 0x00000654ff007816 */ /* 0x000fe80000000000 */
[----:B--2---:R2:W-:Y:S01]  /*49a0*/  SYNCS.ARRIVE.TRANS64.RED.A1T0 RZ, [R0+URZ], RZ ;  /* 0x000000ff00ff79a7 */ /* 0x0045e200081004ff */
[----:B---3--:R-:W-:Y:S11]  /*49b0*/  LOP3.LUT P3, RZ, R22, 0x1, RZ, 0xc0, !PT ;  /* 0x0000000116ff7812 */ /* 0x008ff6000786c0ff */
[----:B------:R-:W-:Y:S02]  /*49c0*/  @!UPT UIADD3 URZ, UPT, UPT, URZ, URZ, URZ ;  /* 0x000000fffffff290 */ /* 0x000fe4000fffe0ff */
[----:B------:R-:W-:Y:S02]  /*49d0*/  @P3 MOV R11, R20 ;  /* 0x00000014000b3202 */ /* 0x000fe40000000f00 */
[----:B------:R-:W-:Y:S01]  /*49e0*/  @P3 LOP3.LUT R10, R21, 0xffff, RZ, 0xc0, !PT ;  /* 0x0000ffff150a3812 */ /* 0x000fe200078ec0ff */
[----:B--2---:R-:W-:Y:S06]  /*49f0*/  @!P0 BRA `(.L_x_91) ;  /* 0x0000000000a48947 */ /* 0x004fec0003800000 */
[-C--:B-1----:R-:W-:Y:S01]  /*4a00*/  IMAD.HI.U32 R0, R19, R7.reuse, RZ ;  /* 0x0000000713007227 */ /* 0x082fe200078e00ff */
[----:B------:R-:W-:Y:S02]  /*4a10*/  ISETP.NE.AND P0, PT, R6, 0x1, PT ;  /* 0x000000010600780c */ /* 0x000fe40003f05270 */
[----:B------:R-:W-:Y:S01]  /*4a20*/  ISETP.NE.AND P2, PT, R37, 0x1, PT ;  /* 0x000000012500780c */ /* 0x000fe20003f45270 */
[----:B----4-:R-:W-:Y:S01]  /*4a30*/  IMAD.HI.U32 R9, R24, R16, RZ ;  /* 0x0000001018097227 */ /* 0x010fe200078e00ff */
[----:B------:R-:W-:Y:S02]  /*4a40*/  SHF.R.U32.HI R0, RZ, R18, R0 ;  /* 0x00000012ff007219 */ /* 0x000fe40000011600 */
[----:B------:R-:W-:Y:S01]  /*4a50*/  ISETP.NE.AND P4, PT, R3, 0x1, PT ;  /* 0x000000010300780c */ /* 0x000fe20003f85270 */
[----:B------:R-:W-:Y:S01]  /*4a60*/  IMAD.HI.U32 R13, R10, R7, RZ ;  /* 0x000000070a0d7227 */ /* 0x000fe200078e00ff */
[----:B------:R-:W-:Y:S02]  /*4a70*/  SHF.R.U32.HI R9, RZ, R17, R9 ;  /* 0x00000011ff097219 */ /* 0x000fe40000011609 */
[----:B------:R-:W-:Y:S01]  /*4a80*/  SEL R0, R19, R0, !P0 ;  /* 0x0000000013007207 */ /* 0x000fe20004000000 */
[----:B------:R-:W-:Y:S01]  /*4a90*/  IMAD.HI.U32 R12, R11, R16, RZ ;  /* 0x000000100b0c7227 */ /* 0x000fe200078e00ff */
[----:B------:R-:W-:Y:S03]  /*4aa0*/  SEL R9, R24, R9, !P4 ;  /* 0x0000000918097207 */ /* 0x000fe60006000000 */
[-C--:B------:R-:W-:Y:S01]  /*4ab0*/  IMAD.HI.U32 R8, R0, R4.reuse, RZ ;  /* 0x0000000400087227 */ /* 0x080fe200078e00ff */
[----:B------:R-:W-:Y:S03]  /*4ac0*/  SHF.R.U32.HI R12, RZ, R17, R12 ;  /* 0x00000011ff0c7219 */ /* 0x000fe6000001160c */
[----:B------:R-:W-:Y:S01]  /*4ad0*/  IMAD.HI.U32 R2, R9, R4, RZ ;  /* 0x0000000409027227 */ /* 0x000fe200078e00ff */
[-C--:B------:R-:W-:Y:S02]  /*4ae0*/  @P2 SHF.R.U32.HI R0, RZ, R5.reuse, R8 ;  /* 0x00000005ff002219 */ /* 0x080fe40000011608 */
[----:B------:R-:W-:Y:S02]  /*4af0*/  SHF.R.U32.HI R8, RZ, R18, R13 ;  /* 0x00000012ff087219 */ /* 0x000fe4000001160d */
[----:B------:R-:W-:Y:S01]  /*4b00*/  @P2 SHF.R.U32.HI R9, RZ, R5, R2 ;  /* 0x00000005ff092219 */ /* 0x000fe20000011602 */
[----:B------:R-:W-:Y:S01]  /*4b10*/  IMAD R0, R37, R0, RZ ;  /* 0x0000000025007224 */ /* 0x000fe200078e02ff */
[----:B------:R-:W-:Y:S02]  /*4b20*/  SEL R8, R10, R8, !P0 ;  /* 0x000000080a087207 */ /* 0x000fe40004000000 */
[----:B------:R-:W-:Y:S01]  /*4b30*/  SEL R2, R11, R12, !P4 ;  /* 0x0000000c0b027207 */ /* 0x000fe20006000000 */
[C---:B------:R-:W-:Y:S01]  /*4b40*/  IMAD R12, R37.reuse, R9, RZ ;  /* 0x00000009250c7224 */ /* 0x040fe200078e02ff */
[C---:B------:R-:W-:Y:S01]  /*4b50*/  ISETP.GE.AND P0, PT, R8.reuse, R0, PT ;  /* 0x000000000800720c */ /* 0x040fe20003f06270 */
[----:B------:R-:W-:Y:S03]  /*4b60*/  IMAD.HI.U32 R0, R8, R4, RZ ;  /* 0x0000000408007227 */ /* 0x000fe600078e00ff */
[----:B------:R-:W-:Y:S02]  /*4b70*/  ISETP.GE.OR P0, PT, R2, R12, P0 ;  /* 0x0000000c0200720c */ /* 0x000fe40000706670 */
[-C--:B------:R-:W-:Y:S04]  /*4b80*/  SHF.R.U32.HI R0, RZ, R5.reuse, R0 ;  /* 0x00000005ff007219 */ /* 0x080fe80000011600 */
[----:B------:R-:W-:Y:S05]  /*4b90*/  SEL R13, R8, R0, !P2 ;  /* 0x00000000080d7207 */ /* 0x000fea0005000000 */
[----:B------:R-:W-:Y:S02]  /*4ba0*/  IMAD.MOV R12, RZ, RZ, -R13 ;  /* 0x000000ffff0c7224 */ /* 0x000fe400078e0a0d */
[C---:B------:R-:W-:Y:S04]  /*4bb0*/  @!P0 IMAD.HI.U32 R0, R2.reuse, R4, RZ ;  /* 0x0000000402008227 */ /* 0x040fe800078e00ff */
[----:B------:R-:W-:Y:S01]  /*4bc0*/  IMAD R12, R37, R12, R8 ;  /* 0x0000000c250c7224 */ /* 0x000fe200078e0208 */
[----:B------:R-:W-:Y:S04]  /*4bd0*/  @!P0 SHF.R.U32.HI R0, RZ, R5, R0 ;  /* 0x00000005ff008219 */ /* 0x000fe80000011600 */
[----:B------:R-:W-:Y:S04]  /*4be0*/  @!P0 SEL R0, R2, R0, !P2 ;  /* 0x0000000002008207 */ /* 0x000fe80005000000 */
[----:B------:R-:W-:Y:S01]  /*4bf0*/  @!P0 IADD3 R13, PT, PT, R13, -R0, RZ ;  /* 0x800000000d0d8210 */ /* 0x000fe20007ffe0ff */
[----:B------:R-:W-:Y:S01]  /*4c00*/  @!P0 IMAD R0, R9, R12, R0 ;  /* 0x0000000c09008224 */ /* 0x000fe200078e0200 */
[----:B------:R-:W-:Y:S01]  /*4c10*/  IADD3 R9, PT, PT, -R8, RZ, RZ ;  /* 0x000000ff08097210 */ /* 0x000fe20007ffe1ff */
[--C-:B------:R-:W-:Y:S02]  /*4c20*/  IMAD.MOV R12, RZ, RZ, -R2.reuse ;  /* 0x000000ffff0c7224 */ /* 0x100fe400078e0a02 */
[----:B------:R-:W-:Y:S02]  /*4c30*/  @!P0 IMAD R8, R13, R37, R2 ;  /* 0x000000250d088224 */ /* 0x000fe400078e0202 */
[----:B------:R-:W-:Y:S02]  /*4c40*/  @!P0 IMAD.MOV.U32 R2, RZ, RZ, R0 ;  /* 0x000000ffff028224 */ /* 0x000fe400078e0000 */
[----:B------:R-:W-:Y:S02]  /*4c50*/  IMAD R11, R3, R12, R11 ;  /* 0x0000000c030b7224 */ /* 0x000fe400078e020b */
[----:B------:R-:W-:Y:S02]  /*4c60*/  IMAD R10, R6, R9, R10 ;  /* 0x00000009060a7224 */ /* 0x000fe400078e020a */
[----:B------:R-:W-:Y:S02]  /*4c70*/  IMAD R11, R2, R3, R11 ;  /* 0x00000003020b7224 */ /* 0x000fe400078e020b */
[----:B------:R-:W-:Y:S02]  /*4c80*/  IMAD R10, R8, R6, R10 ;  /* 0x00000006080a7224 */ /* 0x000fe400078e020a */
.L_x_91:
[----:B------:R-:W-:Y:S05]  /*4c90*/  BRA.U UP1, `(.L_x_92) ;  /* 0x0000000101107547 */ /* 0x000fea000b800000 */
[----:B------:R-:W-:Y:S04]  /*4ca0*/  MOV R2, UR6 ;  /* 0x0000000600027c02 */ /* 0x000fe80008000f00 */
[----:B------:R-:W-:Y:S04]  /*4cb0*/  SHF.L.U32 R2, R2, 0x1f, RZ ;  /* 0x0000001f02027819 */ /* 0x000fe800000006ff */
[----:B------:R-:W2:Y:S02]  /*4cc0*/  SYNCS.PHASECHK.TRANS64.TRYWAIT P0, [UR7+0x1c8], R2 ;  /* 0x0001c802ff0075a7 */ /* 0x000ea40008001107 */
[----:B--2---:R-:W-:Y:S05]  /*4cd0*/  @!P0 BRA `(.L_x_93) ;  /* 0x0000004c00e08947 */ /* 0x004fea0003800000 */
.L_x_92:
[----:B------:R-:W-:Y:S02]  /*4ce0*/  R2UR UR27, R15 ;  /* 0x000000000f1b72ca */ /* 0x000fe400000e0000 */
[----:B------:R-:W-:Y:S02]  /*4cf0*/  R2UR UR26, R14 ;  /* 0x000000000e1a72ca */ /* 0x000fe400000e0000 */
[----:B------:R-:W-:Y:S02]  /*4d00*/  ISETP.NE.U32.AND P2, PT, RZ, UR4, PT ;  /* 0x00000004ff007c0c */ /* 0x000fe4000bf45070 */
[----:B------:R-:W-:Y:S02]  /*4d10*/  SHF.L.U32 R14, R29, 0x1f, RZ ;  /* 0x0000001f1d0e7819 */ /* 0x000fe400000006ff */
[----:B------:R-:W-:Y:S05]  /*4d20*/  ISETP.NE.AND.EX P2, PT, RZ, UR5, PT, P2 ;  /* 0x00000005ff007c0c */ /* 0x000fea000bf45320 */
[----:B------:R-:W-:Y:S02]  /*4d30*/  USHF.L.U32 UR27, UR27, 0x6, URZ ;  /* 0x000000061b1b7899 */ /* 0x000fe400080006ff */
[----:B------:R-:W-:Y:S01]  /*4d40*/  UIMAD UR26, UR26, 0xc0, URZ ;  /* 0x000000c01a1a78a4 */ /* 0x000fe2000f8e02ff */
[----:B------:R-:W-:Y:S11]  /*4d50*/  BRA.U !UP3, `(.L_x_94) ;  /* 0x000000010b347547 */ /* 0x000ff6000b800000 */
[----:B------:R-:W-:Y:S01]  /*4d60*/  UPLOP3.LUT UP0, UPT, UPT, UPT, UP2, 0x80, 0x8 ;  /* 0x000000000008789c */ /* 0x000fe20003f0f020 */
[----:B--2---:R-:W-:Y:S02]  /*4d70*/  HFMA2 R0, -RZ, RZ, 0, 5.9604644775390625e-08 ;  /* 0x00000001ff007431 */ /* 0x004fe400000001ff */
[----:B------:R-:W-:Y:S03]  /*4d80*/  IMAD.MOV.U32 R88, RZ, RZ, 0x1 ;  /* 0x00000001ff587424 */ /* 0x000fe600078e00ff */
[----:B------:R-:W-:Y:S05]  /*4d90*/  PLOP3.LUT P0, PT, PT, PT, UP0, 0x80, 0x8 ;  /* 0x000000000008781c */ /* 0x000fea0003f0f008 */
[----:B------:R-:W2:Y:S01]  /*4da0*/  @UP0 LDCU.64 UR10, c[0x0][0x888] ;  /* 0x00011100ff0a07ac */ /* 0x000ea20008000a00 */
[----:B------:R-:W-:Y:S07]  /*4db0*/  @UP0 UIMAD UR8, UR36, UR4, URZ ;  /* 0x00000004240802a4 */ /* 0x000fee000f8e02ff */
[----:B------:R-:W-:Y:S01]  /*4dc0*/  @!P0 PRMT R88, R0, 0x7610, R88 ;  /* 0x0000761000588816 */ /* 0x000fe20000000058 */
[----:B--2---:R-:W-:Y:S03]  /*4dd0*/  @UP0 UIMAD.WIDE UR10, UR8, 0x4, UR10 ;  /* 0x00000004080a08a5 */ /* 0x004fe6000f8e020a */
[----:B------:R-:W2:Y:S03]  /*4de0*/  @!UP0 LDCU UR8, c[0x0][0x880] ;  /* 0x00011000ff0887ac */ /* 0x000ea60008000800 */
[----:B------:R-:W-:Y:S01]  /*4df0*/  IMAD.U32 R8, RZ, RZ, UR10 ;  /* 0x0000000aff087e24 */ /* 0x000fe2000f8e00ff */
[----:B------:R-:W-:Y:S05]  /*4e00*/  MOV R9, UR11 ;  /* 0x0000000b00097c02 */ /* 0x000fea0008000f00 */
[----:B-----5:R3:W5:Y:S02]  /*4e10*/  @P0 LDG.E R49, desc[UR46][R8.64] ;  /* 0x0000002e08310981 */ /* 0x020764000c1e1900 */
[----:B--23--:R-:W-:Y:S07]  /*4e20*/  @!P0 IMAD.U32 R49, RZ, RZ, UR8 ;  /* 0x00000008ff318e24 */ /* 0x00cfee000f8e00ff */
.L_x_94:
[----:B-----5:R-:W-:Y:S01]  /*4e30*/  @!P2 FSETP.EQ.AND P0, PT, R49, RZ, PT ;  /* 0x000000ff3100a20b */ /* 0x020fe20003f02000 */
[----:B------:R-:W-:Y:S01]  /*4e40*/  @!UPT UIADD3 URZ, UPT, UPT, URZ, URZ, URZ ;  /* 0x000000fffffff290 */ /* 0x000fe2000fffe0ff */
[----:B------:R-:W-:Y:S11]  /*4e50*/  @!P2 BRA `(.L_x_95) ;  /* 0x000000000014a947 */ /* 0x000ff60003800000 */
[----:B------:R-:W-:Y:S02]  /*4e60*/  LOP3.LUT P2, RZ, R88, 0xff, RZ, 0xc0, !PT ;  /* 0x000000ff58ff7812 */ /* 0x000fe4000784c0ff */
[----:B------:R-:W-:Y:S04]  /*4e70*/  PLOP3.LUT P0, PT, PT, PT, UP0, 0x80, 0x8 ;  /* 0x000000000008781c */ /* 0x000fe80003f0f008 */
[----:B------:R-:W-:Y:S07]  /*4e80*/  PLOP3.LUT P0, PT, P0, PT, PT, 0x8, 0x80 ;  /* 0x000000000080781c */ /* 0x000fee000070e170 */
[----:B------:R-:W-:Y:S11]  /*4e90*/  @P2 FSETP.EQ.AND P0, PT, R49, RZ, PT ;  /* 0x000000ff3100220b */ /* 0x000ff60003f02000 */
[----:B------:R-:W-:Y:S02]  /*4ea0*/  @!UPT UIADD3 URZ, UPT, UPT, URZ, URZ, URZ ;  /* 0x000000fffffff290 */ /* 0x000fe4000fffe0ff */
.L_x_95:
[----:B------:R-:W3:Y:S01]  /*4eb0*/  SYNCS.PHASECHK.TRANS64.TRYWAIT P2, [UR7+0x1a8], R14 ;  /* 0x0001a80eff0075a7 */ /* 0x000ee20008041107 */
[----:B------:R-:W-:Y:S04]  /*4ec0*/  ELECT P4, URZ, PT ;  /* 0x0000000000ff782f */ /* 0x000fe80003880000 */
[----:B------:R-:W-:Y:S11]  /*4ed0*/  PLOP3.LUT P4, PT, P0, P4, PT, 0xf2, 0x2f ;  /* 0x00000000002f781c */ /* 0x000ff60000789e72 */
[----:B------:R-:W-:Y:S02]  /*4ee0*/  @!UPT UIADD3 URZ, UPT, UPT, URZ, URZ, URZ ;  /* 0x000000fffffff290 */ /* 0x000fe4000fffe0ff */
[----:B-1----:R-:W-:Y:S05]  /*4ef0*/  @!P4 IADD3 R8, P0, PT, R30, 0x580, RZ ;  /* 0x000005801e08c810 */ /* 0x002fea0007f1e0ff */
[----:B--2---:R-:W-:Y:S01]  /*4f00*/  @!P4 IMAD.X R2, RZ, RZ, R31, P0 ;  /* 0x000000ffff02c224 */ /* 0x004fe200000e061f */
[----:B---3--:R-:W-:Y:S07]  /*4f10*/  @!P2 BRA `(.L_x_96) ;  /* 0x0000004c0068a947 */ /* 0x008fee0003800000 */
.L_x_216:
[----:B------:R-:W-:Y:S01]  /*4f20*/  @!P4 R2UR UR8, R2 ;  /* 0x000000000208c2ca */ /* 0x000fe200000e0000 */
[----:B------:R-:W-:Y:S01]  /*4f30*/  VOTEU.ALL UP1, P4 ;  /* 0x0000000000ff7886 */ /* 0x000fe20002020000 */
[----:B------:R-:W-:Y:S01]  /*4f40*/  @!P4 R2UR UR9, R8 ;  /* 0x000000000809c2ca */ /* 0x000fe200000e0000 */
[----:B-1----:R-:W-:Y:S01]  /*4f50*/  @!P4 IMAD.MOV.U32 R0, RZ, RZ, 0x2000 ;  /* 0x00002000ff00c424 */ /* 0x002fe200078e00ff */
[----:B------:R-:W-:Y:S01]  /*4f60*/  UMOV UR10, 0x0 ;  /* 0x00000000000a7882 */ /* 0x000fe20000000000 */
[----:B------:R-:W-:Y:S01]  /*4f70*/  UMOV UR11, 0x10000000 ;  /* 0x10000000000b7882 */ /* 0x000fe20000000000 */
[----:B------:R-:W-:Y:S01]  /*4f80*/  @!UP1 UIADD3 UR24, UPT, UPT, UR7, 0x400, URZ ;  /* 0x0000040007189890 */ /* 0x000fe2000fffe0ff */
[----:B------:R-:W-:Y:S01]  /*4f90*/  VOTEU.ALL UP1, P4 ;  /* 0x0000000000ff7886 */ /* 0x000fe20002020000 */
[----:B------:R-:W-:Y:S05]  /*4fa0*/  UMOV UR28, UR36 ;  /* 0x00000024001c7c82 */ /* 0x000fea0008000000 */
[----:B------:R-:W-:Y:S01]  /*4fb0*/  IMAD.U32 R9, RZ, RZ, UR8 ;  /* 0x00000008ff097e24 */ /* 0x000fe2000f8e00ff */
[----:B------:R-:W-:Y:S01]  /*4fc0*/  UPRMT UR8, UR37, 0x654, UR25 ;  /* 0x0000065425087896 */ /* 0x000fe20008000019 */
[----:B------:R-:W-:Y:S03]  /*4fd0*/  IMAD.U32 R8, RZ, RZ, UR9 ;  /* 0x00000009ff087e24 */ /* 0x000fe6000f8e00ff */
[----:B------:R-:W-:Y:S02]  /*4fe0*/  @!P4 R2UR UR15, R9 ;  /* 0x00000000090fc2ca */ /* 0x000fe400000e0000 */
[----:B------:R-:W-:Y:S02]  /*4ff0*/  @!P4 R2UR UR14, R8 ;  /* 0x00000000080ec2ca */ /* 0x000fe400000e0000 */
[----:B------:R-:W-:Y:S05]  /*5000*/  @!P4 IADD3 R8, P0, PT, R30, 0x580, RZ ;  /* 0x000005801e08c810 */ /* 0x000fea0007f1e0ff */
[----:B------:R-:W-:Y:S06]  /*5010*/  @!P4 IMAD.X R2, RZ, RZ, R31, P0 ;  /* 0x000000ffff02c224 */ /* 0x000fec00000e061f */
[----:B------:R1:W-:Y:S01]  /*5020*/  @!UP1 UTMALDG.3D [UR24], [UR14], desc[UR10] ;  /* 0x00000a180e0095b4 */ /* 0x0003e20008011000 */
[----:B------:R1:W-:Y:S01]  /*5030*/  @!P4 SYNCS.ARRIVE.TRANS64.RED.A0TR RZ, [UR7+0x190], R0 ;  /* 0x00019000ffffc9a7 */ /* 0x0003e20008300407 */
[----:B------:R-:W-:Y:S01]  /*5040*/  SYNCS.ARRIVE.TRANS64.RED.A1T0 RZ, [UR8], RZ ;  /* 0x000000ffffff79a7 */ /* 0x000fe20008100408 */
[----:B------:R-:W2:Y:S02]  /*5050*/  SYNCS.PHASECHK.TRANS64.TRYWAIT P2, [UR7+0x1b0], R14 ;  /* 0x0001b00eff0075a7 */ /* 0x000ea40008041107 */
[----:B-12---:R-:W-:Y:S05]  /*5060*/  @!P2 BRA `(.L_x_97) ;  /* 0x0000004c002ca947 */ /* 0x006fea0003800000 */
.L_x_218:
[----:B------:R-:W2:Y:S01]  /*5070*/  LDC.64 R12, c[0x0][0xb18] ;  /* 0x0002c600ff0c7b82 */ /* 0x000ea20000000a00 */
[----:B------:R-:W-:Y:S01]  /*5080*/  @!P4 R2UR UR8, R2 ;  /* 0x000000000208c2ca */ /* 0x000fe200000e0000 */
[----:B------:R-:W-:Y:S01]  /*5090*/  VOTEU.ALL UP1, P4 ;  /* 0x0000000000ff7886 */ /* 0x000fe20002020000 */
[----:B------:R-:W-:Y:S01]  /*50a0*/  @!P4 R2UR UR9, R8 ;  /* 0x000000000809c2ca */ /* 0x000fe200000e0000 */
[----:B-1----:R-:W-:Y:S01]  /*50b0*/  @!P4 IMAD.MOV.U32 R0, RZ, RZ, 0x2000 ;  /* 0x00002000ff00c424 */ /* 0x002fe200078e00ff */
[----:B------:R-:W-:Y:S03]  /*50c0*/  UMOV UR10, 0x0 ;  /* 0x00000000000a7882 */ /* 0x000fe60000000000 */
[----:B------:R-:W1:Y:S01]  /*50d0*/  @!P1 LDC R2, c[0x0][0xb0c] ;  /* 0x0002c300ff029b82 */ /* 0x000e620000000800 */
[----:B------:R-:W-:Y:S01]  /*50e0*/  @!UP1 UIADD3 UR18, UPT, UPT, UR26, 0x40, URZ ;  /* 0x000000401a129890 */ /* 0x000fe2000fffe0ff */
[----:B------:R-:W-:Y:S01]  /*50f0*/  @P3 SHF.R.U32.HI R26, RZ, 0x10, R21 ;  /* 0x00000010ff1a3819 */ /* 0x000fe20000011615 */
[----:B------:R-:W-:Y:S01]  /*5100*/  @!UP1 UIADD3 UR16, UPT, UPT, UR7, 0x2400, URZ ;  /* 0x0000240007109890 */ /* 0x000fe2000fffe0ff */
[----:B------:R-:W-:Y:S01]  /*5110*/  VIADD R28, R28, 0x1 ;  /* 0x000000011c1c7836 */ /* 0x000fe20000000000 */
[----:B------:R-:W-:Y:S01]  /*5120*/  VOTEU.ALL UP1, P4 ;  /* 0x0000000000ff7886 */ /* 0x000fe20002020000 */
[----:B------:R-:W-:Y:S01]  /*5130*/  UMOV UR11, 0x10000000 ;  /* 0x10000000000b7882 */ /* 0x000fe20000000000 */
[----:B------:R-:W-:Y:S01]  /*5140*/  UMOV UR19, UR27 ;  /* 0x0000001b00137c82 */ /* 0x000fe20008000000 */
[----:B------:R-:W-:Y:S01]  /*5150*/  IMAD.U32 R9, RZ, RZ, UR8 ;  /* 0x00000008ff097e24 */ /* 0x000fe2000f8e00ff */
[----:B------:R-:W-:Y:S01]  /*5160*/  UMOV UR20, UR36 ;  /* 0x0000002400147c82 */ /* 0x000fe20008000000 */
[----:B------:R-:W-:Y:S01]  /*5170*/  IMAD.U32 R8, RZ, RZ, UR9 ;  /* 0x00000009ff087e24 */ /* 0x000fe2000f8e00ff */
[----:B------:R-:W-:Y:S02]  /*5180*/  UPRMT UR8, UR37, 0x654, UR17 ;  /* 0x0000065425087896 */ /* 0x000fe40008000011 */
[----:B------:R-:W-:Y:S02]  /*5190*/  @!P4 R2UR UR15, R9 ;  /* 0x00000000090fc2ca */ /* 0x000fe400000e0000 */
[----:B------:R-:W-:Y:S02]  /*51a0*/  @!P4 R2UR UR14, R8 ;  /* 0x00000000080ec2ca */ /* 0x000fe400000e0000 */
[----:B------:R-:W3:Y:S11]  /*51b0*/  LDC.64 R8, c[0x0][0xb10] ;  /* 0x0002c400ff087b82 */ /* 0x000ef60000000a00 */
[----:B------:R1:W-:Y:S01]  /*51c0*/  @!UP1 UTMALDG.3D [UR16], [UR14], desc[UR10] ;  /* 0x00000a100e0095b4 */ /* 0x0003e20008011000 */
[----:B------:R5:W-:Y:S01]  /*51d0*/  @!P4 SYNCS.ARRIVE.TRANS64.RED.A0TR RZ, [UR7+0x198], R0 ;  /* 0x00019800ffffc9a7 */ /* 0x000be20008300407 */
[C---:B---3--:R-:W-:Y:S01]  /*51e0*/  @!P1 IMAD.HI.U32 R8, R11.reuse, R8, RZ ;  /* 0x000000080b089227 */ /* 0x048fe200078e00ff */
[----:B--2---:R-:W-:Y:S02]  /*51f0*/  @!P1 ISETP.NE.AND P0, PT, R12, 0x1, PT ;  /* 0x000000010c00980c */ /* 0x004fe40003f05270 */
[----:B-1----:R-:W-:Y:S01]  /*5200*/  @!P1 ISETP.NE.AND P2, PT, R2, 0x1, PT ;  /* 0x000000010200980c */ /* 0x002fe20003f45270 */
[----:B------:R-:W-:Y:S01]  /*5210*/  SYNCS.ARRIVE.TRANS64.RED.A1T0 RZ, [UR8], RZ ;  /* 0x000000ffffff79a7 */ /* 0x000fe20008100408 */
[C---:B------:R-:W-:Y:S01]  /*5220*/  @!P1 IMAD.HI.U32 R13, R10.reuse, R13, RZ ;  /* 0x0000000d0a0d9227 */ /* 0x040fe200078e00ff */
[----:B------:R-:W-:Y:S04]  /*5230*/  @!P1 SHF.R.U32.HI R8, RZ, R9, R8 ;  /* 0x00000009ff089219 */ /* 0x000fe80000011608 */
[----:B------:R-:W-:Y:S01]  /*5240*/  @!P1 SEL R8, R11, R8, !P2 ;  /* 0x000000080b089207 */ /* 0x000fe20005000000 */
[----:B------:R-:W1:Y:S01]  /*5250*/  SYNCS.PHASECHK.TRANS64.TRYWAIT P5, [UR7+0x1b8], R14 ;  /* 0x0001b80eff0075a7 */ /* 0x000e6200080a1107 */
[----:B-----5:R-:W2:Y:S02]  /*5260*/  @!P1 LDC R0, c[0x0][0xb20] ;  /* 0x0002c800ff009b82 */ /* 0x020ea40000000800 */
[----:B--2---:R-:W-:Y:S04]  /*5270*/  @!P1 SHF.R.U32.HI R0, RZ, R0, R13 ;  /* 0x00000000ff009219 */ /* 0x004fe8000001160d */
[----:B------:R-:W-:Y:S05]  /*5280*/  @!P1 SEL R9, R10, R0, !P0 ;  /* 0x000000000a099207 */ /* 0x000fea0004000000 */
[----:B------:R-:W-:Y:S02]  /*5290*/  @!P1 IMAD.IADD R0, R9, 0x1, -R8 ;  /* 0x0000000109009824 */ /* 0x000fe400078e0a08 */
[----:B------:R-:W-:Y:S02]  /*52a0*/  @!P1 IMAD.IADD R8, R8, 0x1, -R9 ;  /* 0x0000000108089824 */ /* 0x000fe400078e0a09 */
[----:B------:R-:W-:Y:S02]  /*52b0*/  @!P1 IMAD R11, R0, R2, R11 ;  /* 0x00000002000b9224 */ /* 0x000fe400078e020b */
[----:B------:R-:W-:Y:S01]  /*52c0*/  @!P1 IMAD R10, R8, R12, R10 ;  /* 0x0000000c080a9224 */ /* 0x000fe200078e020a */
[----:B-1----:R-:W-:Y:S06]  /*52d0*/  @!P5 BRA `(.L_x_98) ;  /* 0x0000004800a8d947 */ /* 0x002fec0003800000 */
.L_x_220:
[----:B------:R-:W-:Y:S01]  /*52e0*/  @!P4 IADD3 R2, P0, PT, R30, 0x580, RZ ;  /* 0x000005801e02c810 */ /* 0x000fe20007f1e0ff */
[----:B------:R-:W-:Y:S01]  /*52f0*/  VOTEU.ALL UP1, P4 ;  /* 0x0000000000ff7886 */ /* 0x000fe20002020000 */
[----:B------:R-:W-:Y:S01]  /*5300*/  UMOV UR18, 0x0 ;  /* 0x0000000000127882 */ /* 0x000fe20000000000 */
[----:B------:R-:W-:Y:S01]  /*5310*/  UMOV UR19, 0x10000000 ;  /* 0x1000000000137882 */ /* 0x000fe20000000000 */
[----:B------:R-:W-:Y:S01]  /*5320*/  @!P4 R2UR UR9, R2 ;  /* 0x000000000209c2ca */ /* 0x000fe200000e0000 */
[----:B-1----:R-:W-:Y:S01]  /*5330*/  @!P4 IMAD.X R0, RZ, RZ, R31, P0 ;  /* 0x000000ffff00c224 */ /* 0x002fe200000e061f */
[----:B------:R-:W-:Y:S01]  /*5340*/  @!UP1 UIADD3 UR10, UPT, UPT, UR26, 0x80, URZ ;  /* 0x000000801a0a9890 */ /* 0x000fe2000fffe0ff */
[----:B------:R-:W-:Y:S01]  /*5350*/  ISETP.NE.AND P0, PT, R28, 0x2, PT ;  /* 0x000000021c00780c */ /* 0x000fe20003f05270 */
[----:B------:R-:W-:Y:S01]  /*5360*/  UMOV UR11, UR27 ;  /* 0x0000001b000b7c82 */ /* 0x000fe20008000000 */
[----:B------:R-:W-:Y:S01]  /*5370*/  UMOV UR12, UR36 ;  /* 0x00000024000c7c82 */ /* 0x000fe20008000000 */
[----:B------:R-:W-:Y:S01]  /*5380*/  @!P4 R2UR UR8, R0 ;  /* 0x000000000008c2ca */ /* 0x000fe200000e0000 */
[----:B------:R-:W-:Y:S01]  /*5390*/  IMAD.IADD R14, R10, 0x1, R86 ;  /* 0x000000010a0e7824 */ /* 0x000fe200078e0256 */
[----:B------:R-:W-:Y:S01]  /*53a0*/  @P3 R2UR UR36, R26 ;  /* 0x000000001a2432ca */ /* 0x000fe200000e0000 */
[----:B------:R-:W-:Y:S01]  /*53b0*/  IMAD.IADD R15, R11, 0x1, R87 ;  /* 0x000000010b0f7824 */ /* 0x000fe200078e0257 */
[----:B------:R-:W-:Y:S02]  /*53c0*/  SEL R0, RZ, 0x1, P0 ;  /* 0x00000001ff007807 */ /* 0x000fe40000000000 */
[----:B------:R-:W-:Y:S01]  /*53d0*/  LOP3.LUT R29, R29, 0x1, RZ, 0x3c, !PT ;  /* 0x000000011d1d7812 */ /* 0x000fe200078e3cff */
[----:B------:R-:W-:Y:S01]  /*53e0*/  IMAD.U32 R8, RZ, RZ, UR9 ;  /* 0x00000009ff087e24 */ /* 0x000fe2000f8e00ff */
[----:B------:R-:W-:Y:S01]  /*53f0*/  @!UP1 UIADD3 UR9, UPT, UPT, UR7, 0x1a0, URZ ;  /* 0x000001a007099890 */ /* 0x000fe2000fffe0ff */
[----:B------:R-:W-:Y:S02]  /*5400*/  LOP3.LUT R27, R27, R0, RZ, 0x3c, !PT ;  /* 0x000000001b1b7212 */ /* 0x000fe400078e3cff */
[----:B------:R-:W-:Y:S02]  /*5410*/  SEL R28, R28, RZ, P0 ;  /* 0x000000ff1c1c7207 */ /* 0x000fe40000000000 */
[----:B------:R-:W-:Y:S01]  /*5420*/  IMAD.U32 R9, RZ, RZ, UR8 ;  /* 0x00000008ff097e24 */ /* 0x000fe2000f8e00ff */
[----:B------:R-:W-:Y:S01]  /*5430*/  @!P4 R2UR UR14, R8 ;  /* 0x00000000080ec2ca */ /* 0x000fe200000e0000 */
[----:B------:R-:W-:Y:S01]  /*5440*/  @!UP1 UIADD3 UR8, UPT, UPT, UR7, 0x4400, URZ ;  /* 0x0000440007089890 */ /* 0x000fe2000fffe0ff */
[----:B------:R-:W-:Y:S02]  /*5450*/  VOTEU.ALL UP1, P4 ;  /* 0x0000000000ff7886 */ /* 0x000fe40002020000 */
[----:B------:R-:W-:Y:S11]  /*5460*/  @!P4 R2UR UR15, R9 ;  /* 0x00000000090fc2ca */ /* 0x000ff600000e0000 */
[----:B------:R-:W-:Y:S02]  /*5470*/  @!UPT UIADD3 URZ, UPT, UPT, URZ, URZ, URZ ;  /* 0x000000fffffff290 */ /* 0x000fe4000fffe0ff */
[----:B------:R2:W-:Y:S01]  /*5480*/  @!UP1 UTMALDG.3D [UR8], [UR14], desc[UR18] ;  /* 0x000012080e0095b4 */ /* 0x0005e20008011000 */
[----:B------:R2:W-:Y:S01]  /*5490*/  @!P4 SYNCS.ARRIVE.TRANS64.RED.A0TR RZ, [UR7+0x1a0], R25 ;  /* 0x0001a019ffffc9a7 */ /* 0x0005e20008300407 */
[----:B------:R-:W-:Y:S01]  /*54a0*/  UPLOP3.LUT UP1, UPT, UPT, UPT, UPT, 0x80, 0x8 ;  /* 0x000000000008789c */ /* 0x000fe20003f2f070 */
[----:B------:R-:W-:Y:S01]  /*54b0*/  SYNCS.ARRIVE.TRANS64.RED.A1T0 RZ, [UR13], RZ ;  /* 0x000000ffffff79a7 */ /* 0x000fe2000810040d */
[----:B------:R-:W-:Y:S09]  /*54c0*/  @P3 BRA `(.L_x_99) ;  /* 0xfffffff000f83947 */ /* 0x000ff2000383ffff */
[----:B------:R-:W-:-:S04]  /*54d0*/  SHF.L.U32 R2, R29, 0x1f, RZ ;  /* 0x0000001f1d027819 */ /* 0x000fc800000006ff */
[----:B------:R-:W1:Y:S02]  /*54e0*/  SYNCS.PHASECHK.TRANS64.TRYWAIT P0, [UR7+0x1a8], R2 ;  /* 0x0001a802ff0075a7 */ /* 0x000e640008001107 */
[----:B-1----:R-:W-:Y:S05]  /*54f0*/  @!P0 BRA `(.L_x_100) ;  /* 0x0000004800388947 */ /* 0x002fea0003800000 */
.L_x_222:
[----:B------:R-:W3:Y:S02]  /*5500*/  SYNCS.PHASECHK.TRANS64.TRYWAIT P0, [UR7+0x1b0], R2 ;  /* 0x0001b002ff0075a7 */ /* 0x000ee40008001107 */
[----:B---3--:R-:W-:Y:S05]  /*5510*/  @!P0 BRA `(.L_x_101) ;  /* 0x0000004800488947 */ /* 0x008fea0003800000 */
.L_x_224:
[----:B-1----:R-:W-:-:S07]  /*5520*/  MOV R0, UR7 ;  /* 0x0000000700007c02 */ /* 0x002fce0008000f00 */
.L_x_102:
[----:B-1----:R-:W-:-:S04]  /*5530*/  SHF.L.U32 R2, R29, 0x1f, RZ ;  /* 0x0000001f1d027819 */ /* 0x002fc800000006ff */
[----:B------:R1:W3:Y:S03]  /*5540*/  SYNCS.PHASECHK.TRANS64.TRYWAIT P0, [R0+URZ+0x1b8], R2 ;  /* 0x0001b802000075a7 */ /* 0x0002e600080011ff */
[----:B---3--:R-:W-:Y:S05]  /*5550*/  @!P0 NANOSLEEP.SYNCS 0x989680 ;  /* 0x009896800000895d */ /* 0x008fea0003900000 */
[----:B------:R-:W3:Y:S02]  /*5560*/  @!P0 SYNCS.PHASECHK.TRANS64 P0, [R0+URZ+0x1b8], R2 ;  /* 0x0001b802000085a7 */ /* 0x000ee400080010ff */
[----:B--23--:R-:W-:Y:S05]  /*5570*/  @P0 EXIT ;  /* 0x000000000000094d */ /* 0x00cfea0003800000 */
[----:B------:R-:W-:Y:S05]  /*5580*/  BRA `(.L_x_102) ;  /* 0xfffffffc00e87947 */ /* 0x000fea000383ffff */
.L_x_89:
[----:B------:R-:W-:-:S06]  /*5590*/  UISETP.GE.AND UP1, UPT, UR8, 0x4, UPT ;  /* 0x000000040800788c */ /* 0x000fcc000bf26270 */
[----:B------:R-:W-:-:S13]  /*55a0*/  PLOP3.LUT P0, PT, PT, PT, UP1, 0x80, 0x8 ;  /* 0x000000000008781c */ /* 0x000fda0003f0f018 */
[----:B------:R-:W-:Y:S05]  /*55b0*/  @!P0 EXIT ;  /* 0x000000000000894d */ /* 0x000fea0003800000 */
[----:B------:R-:W-:Y:S01]  /*55c0*/  BAR.SYNC.DEFER_BLOCKING 0x6, 0xa0 ;  /* 0x0182800000007b1d */ /* 0x000fe20000010000 */
[C---:B------:R-:W-:Y:S01]  /*55d0*/  IMAD.SHL.U32 R4, R101.reuse, 0x40, RZ ;  /* 0x0000004065047824 */ /* 0x040fe200078e00ff */
[C---:B------:R-:W-:Y:S01]  /*55e0*/  R2P PR, R101.reuse, 0x6 ;  /* 0x0000000665007804 */ /* 0x040fe20000000000 */
[C---:B------:R-:W-:Y:S01]  /*55f0*/  IMAD.SHL.U32 R92, R101.reuse, 0x8, RZ ;  /* 0x00000008655c7824 */ /* 0x040fe200078e00ff */
[----:B------:R-:W-:Y:S01]  /*5600*/  CS2R R96, SRZ ;  /* 0x0000000000607805 */ /* 0x000fe2000001ff00 */
[C---:B------:R-:W-:Y:S01]  /*5610*/  IMAD.U32 R36, R101.reuse, 0x10000, RZ ;  /* 0x0001000065247824 */ /* 0x040fe200078e00ff */
[----:B------:R-:W-:Y:S02]  /*5620*/  UMOV UR48, 0x400 ;  /* 0x0000040000307882 */ /* 0x000fe40000000000 */
[----:B------:R-:W1:Y:S01]  /*5630*/  LDC R91, c[0x0][0x370] ;  /* 0x0000dc00ff5b7b82 */ /* 0x000e620000000800 */
[----:B------:R-:W-:Y:S01]  /*5640*/  ULEA UR48, UR37, UR48, 0x18 ;  /* 0x0000003025307291 */ /* 0x000fe2000f8ec0ff */
[C---:B------:R-:W-:Y:S01]  /*5650*/  LOP3.LUT R3, R4.reuse, 0x1c0, RZ, 0xc0, !PT ;  /* 0x000001c004037812 */ /* 0x040fe200078ec0ff */
[----:B------:R-:W-:Y:S01]  /*5660*/  IMAD.SHL.U32 R2, R101, 0x20, RZ ;  /* 0x0000002065027824 */ /* 0x000fe200078e00ff */
[----:B------:R-:W-:Y:S01]  /*5670*/  LOP3.LUT R4, R4, 0x200, RZ, 0xc0, !PT ;  /* 0x0000020004047812 */ /* 0x000fe200078ec0ff */
[----:B------:R-:W-:Y:S01]  /*5680*/  IMAD.MOV.U32 R99, RZ, RZ, 0x20 ;  /* 0x00000020ff637424 */ /* 0x000fe200078e00ff */
[----:B------:R-:W-:Y:S01]  /*5690*/  LOP3.LUT R92, R3, 0x38, R92, 0xf8, !PT ;  /* 0x00000038035c7812 */ /* 0x000fe200078ef85c */
[----:B------:R-:W-:Y:S01]  /*56a0*/  UIADD3 UR4, UPT, UPT, UR48, 0x400, URZ ;  /* 0x0000040030047890 */ /* 0x000fe2000fffe0ff */
[----:B------:R-:W2:Y:S01]  /*56b0*/  LDC R43, c[0x0][0xb0c] ;  /* 0x0002c300ff2b7b82 */ /* 0x000ea20000000800 */
[----:B------:R-:W-:Y:S01]  /*56c0*/  SHF.R.U32.HI R3, RZ, 0x1, R101 ;  /* 0x00000001ff037819 */ /* 0x000fe20000011665 */
[----:B------:R-:W-:Y:S01]  /*56d0*/  IMAD.MOV.U32 R98, RZ, RZ, 0x1 ;  /* 0x00000001ff627424 */ /* 0x000fe200078e00ff */
[----:B------:R-:W-:Y:S01]  /*56e0*/  LOP3.LUT R36, R36, 0x600000, RZ, 0xc0, !PT ;  /* 0x0060000024247812 */ /* 0x000fe200078ec0ff */
[----:B------:R-:W-:Y:S01]  /*56f0*/  IMAD.MOV.U32 R46, RZ, RZ, RZ ;  /* 0x000000ffff2e7224 */ /* 0x000fe200078e00ff */
[----:B------:R-:W-:Y:S01]  /*5700*/  LOP3.LUT R2, R4, 0xc00, R2, 0xf8, !PT ;  /* 0x00000c0004027812 */ /* 0x000fe200078ef802 */
[----:B------:R-:W-:Y:S01]  /*5710*/  IMAD.MOV.U32 R104, RZ, RZ, RZ ;  /* 0x000000ffff687224 */ /* 0x000fe200078e00ff */
[----:B------:R-:W-:Y:S01]  /*5720*/  LOP3.LUT R92, R92, 0x8, R3, 0x78, !PT ;  /* 0x000000085c5c7812 */ /* 0x000fe200078e7803 */
[----:B------:R-:W4:Y:S01]  /*5730*/  LDC R89, c[0x0][0xb20] ;  /* 0x0002c800ff597b82 */ /* 0x000f220000000800 */
[----:B------:R-:W3:Y:S01]  /*5740*/  LDS R0, [UR48+0x280] ;  /* 0x00028030ff007984 */ /* 0x000ee20008000800 */
[----:B------:R-:W-:Y:S01]  /*5750*/  SEL R100, R99, 0xffffffe0, !P2 ;  /* 0xffffffe063647807 */ /* 0x000fe20005000000 */
[----:B------:R-:W-:Y:S01]  /*5760*/  IMAD.U32 R94, RZ, RZ, UR4 ;  /* 0x00000004ff5e7e24 */ /* 0x000fe2000f8e00ff */
[----:B------:R-:W-:Y:S01]  /*5770*/  LOP3.LUT R92, R2, R92, RZ, 0xfc, !PT ;  /* 0x0000005c025c7212 */ /* 0x000fe200078efcff */
[----:B------:R-:W1:Y:S01]  /*5780*/  LDCU.64 UR52, c[0x0][0x348] ;  /* 0x00006900ff3477ac */ /* 0x000e620008000a00 */
[----:B------:R-:W-:-:S02]  /*5790*/  LOP3.LUT R101, R101, 0x60, RZ, 0xc0, !PT ;  /* 0x0000006065657812 */ /* 0x000fc400078ec0ff */
[----:B------:R-:W1:Y:S01]  /*57a0*/  LDC R42, c[0x0][0xb30] ;  /* 0x0002cc00ff2a7b82 */ /* 0x000e620000000800 */
[----:B------:R-:W-:Y:S01]  /*57b0*/  SEL R99, R99, 0xffffffe0, !P1 ;  /* 0xffffffe063637807 */ /* 0x000fe20004800000 */
[----:B------:R-:W1:Y:S01]  /*57c0*/  LDCU.64 UR38, c[0x0][0x888] ;  /* 0x00011100ff2677ac */ /* 0x000e620008000a00 */
[----:B------:R-:W1:Y:S05]  /*57d0*/  LDCU.64 UR44, c[0x0][0x890] ;  /* 0x00011200ff2c77ac */ /* 0x000e6a0008000a00 */
[----:B------:R-:W1:Y:S01]  /*57e0*/  LDC.64 R84, c[0x0][0xb10] ;  /* 0x0002c400ff547b82 */ /* 0x000e620000000a00 */
[----:B------:R-:W-:Y:S01]  /*57f0*/  UMOV UR50, URZ ;  /* 0x000000ff00327c82 */ /* 0x000fe20008000000 */
[----:B------:R-:W-:-:S06]  /*5800*/  UMOV UR49, URZ ;  /* 0x000000ff00317c82 */ /* 0x000fcc0008000000 */
[----:B------:R-:W1:Y:S08]  /*5810*/  LDC.64 R40, c[0x0][0xb18] ;  /* 0x0002c600ff287b82 */ /* 0x000e700000000a00 */
[----:B------:R-:W1:Y:S08]  /*5820*/  LDC.64 R38, c[0x0][0xb28] ;  /* 0x0002ca00ff267b82 */ /* 0x000e700000000a00 */
[----:B------:R-:W1:Y:S01]  /*5830*/  LDC.64 R82, c[0x0][0x8b0] ;  /* 0x00022c00ff527b82 */ /* 0x000e620000000a00 */
[----:B---3--:R-:W-:-:S07]  /*5840*/  IMAD.IADD R36, R0, 0x1, R36 ;  /* 0x0000000100247824 */ /* 0x008fce00078e0224 */
[----:B------:R-:W3:Y:S08]  /*5850*/  LDC.64 R80, c[0x0][0x8a8] ;  /* 0x00022a00ff507b82 */ /* 0x000ef00000000a00 */
[----:B--2-4-:R-:W1:Y:S02]  /*5860*/  LDC R90, c[0x0][0x374] ;  /* 0x0000dd00ff5a7b82 */ /* 0x014e640000000800 */
.L_x_139:
[----:B------:R-:W-:Y:S02]  /*5870*/  LEA R0, R104, UR48, 0x3 ;  /* 0x0000003068007c11 */ /* 0x000fe4000f8e18ff */
[----:B------:R-:W-:Y:S02]  /*5880*/  SHF.L.U32 R2, R96, 0x1f, RZ ;  /* 0x0000001f60027819 */ /* 0x000fe400000006ff */
[----:B-1----:R-:W-:Y:S02]  /*5890*/  LEA R16, R104, UR48, 0x4 ;  /* 0x0000003068107c11 */ /* 0x002fe4000f8e20ff */
[----:B------:R-:W2:Y:S02]  /*58a0*/  SYNCS.PHASECHK.TRANS64.TRYWAIT P0, [R0+URZ+0x1d0], R2 ;  /* 0x0001d002000075a7 */ /* 0x000ea400080011ff */
[----:B--2---:R-:W-:Y:S05]  /*58b0*/  @!P0 BRA `(.L_x_103) ;  /* 0x0000004400788947 */ /* 0x004fea0003800000 */
.L_x_225:
[----:B------:R-:W4:Y:S01]  /*58c0*/  LDC.64 R10, c[0x0][0xb10] ;  /* 0x0002c400ff0a7b82 */ /* 0x000f220000000a00 */
[----:B------:R-:W3:Y:S01]  /*58d0*/  LDS.128 R16, [R16+0x260] ;  /* 0x0002600010107984 */ /* 0x000ee20000000c00 */
[----:B-1----:R-:W-:Y:S01]  /*58e0*/  ISETP.NE.AND P1, PT, R42, 0x1, PT ;  /* 0x000000012a00780c */ /* 0x002fe20003f25270 */
[----:B--2---:R-:W-:Y:S01]  /*58f0*/  VIADD R0, R0, 0x1e0 ;  /* 0x000001e000007836 */ /* 0x004fe20000000000 */
[----:B------:R-:W-:Y:S04]  /*5900*/  ISETP.GE.AND P0, PT, R37, 0x1, PT ;  /* 0x000000012500780c */ /* 0x000fe80003f06270 */
[----:B------:R-:W1:Y:S01]  /*5910*/  LDC.64 R8, c[0x0][0xb18] ;  /* 0x0002c600ff087b82 */ /* 0x000e620000000a00 */
[----:B------:R-:W-:Y:S01]  /*5920*/  PRMT R0, RZ, 0x654, R0 ;  /* 0x00000654ff007816 */ /* 0x000fe20000000000 */
[----:B------:R-:W-:Y:S01]  /*5930*/  @!PT LDS RZ, [RZ] ;  /* 0x00000000fffff984 */ /* 0x000fe20000000800 */
[----:B------:R-:W-:Y:S01]  /*5940*/  @!PT LDS RZ, [RZ] ;  /* 0x00000000fffff984 */ /* 0x000fe20000000800 */
[----:B------:R-:W-:Y:S01]  /*5950*/  @!PT LDS RZ, [RZ] ;  /* 0x00000000fffff984 */ /* 0x000fe20000000800 */
[----:B------:R-:W-:Y:S01]  /*5960*/  @!PT LDS RZ, [RZ] ;  /* 0x00000000fffff984 */ /* 0x000fe20000000800 */
[----:B------:R2:W-:Y:S06]  /*5970*/  MEMBAR.ALL.CTA ;  /* 0x0000000000007992 */ /* 0x0005ec0000008000 */
[----:B--2---:R-:W2:Y:S01]  /*5980*/  FENCE.VIEW.ASYNC.S ;  /* 0x00000000000073c6 */ /* 0x004ea20000000000 */
[----:B------:R-:W1:Y:S08]  /*5990*/  @!P1 LDC R12, c[0x0][0xb20] ;  /* 0x0002c800ff0c9b82 */ /* 0x000e700000000800 */
[----:B------:R-:W1:Y:S01]  /*59a0*/  @!P1 LDC R7, c[0x0][0xb0c] ;  /* 0x0002c300ff079b82 */ /* 0x000e620000000800 */
[----:B--2---:R2:W-:Y:S01]  /*59b0*/  SYNCS.ARRIVE.TRANS64.RED.A1T0 RZ, [R0+URZ], RZ ;  /* 0x000000ff00ff79a7 */ /* 0x0045e200081004ff */
[----:B---3--:R-:W-:Y:S04]  /*59c0*/  LOP3.LUT P4, RZ, R18, 0x1, RZ, 0xc0, !PT ;  /* 0x0000000112ff7812 */ /* 0x008fe8000788c0ff */
[----:B------:R-:W-:Y:S09]  /*59d0*/  P2R R102, PR, RZ, 0x10 ;  /* 0x00000010ff667803 */ /* 0x000ff20000000000 */
[----:B------:R-:W-:Y:S02]  /*59e0*/  @P4 MOV R45, R16 ;  /* 0x00000010002d4202 */ /* 0x000fe40000000f00 */
[----:B------:R-:W-:Y:S01]  /*59f0*/  @P4 LOP3.LUT R44, R17, 0xffff, RZ, 0xc0, !PT ;  /* 0x0000ffff112c4812 */ /* 0x000fe200078ec0ff */
[----:B--2-4-:R-:W-:Y:S06]  /*5a00*/  @!P0 BRA `(.L_x_104) ;  /* 0x0000000000a48947 */ /* 0x014fec0003800000 */
[----:B------:R-:W-:Y:S01]  /*5a10*/  IMAD.HI.U32 R0, R90, R41, RZ ;  /* 0x000000295a007227 */ /* 0x000fe200078e00ff */
[----:B------:R-:W-:Y:S02]  /*5a20*/  ISETP.NE.AND P0, PT, R40, 0x1, PT ;  /* 0x000000012800780c */ /* 0x000fe40003f05270 */
[----:B------:R-:W-:Y:S01]  /*5a30*/  ISETP.NE.AND P2, PT, R37, 0x1, PT ;  /* 0x000000012500780c */ /* 0x000fe20003f45270 */
[----:B------:R-:W-:Y:S01]  /*5a40*/  IMAD.HI.U32 R4, R91, R84, RZ ;  /* 0x000000545b047227 */ /* 0x000fe200078e00ff */
[----:B------:R-:W-:Y:S02]  /*5a50*/  SHF.R.U32.HI R0, RZ, R89, R0 ;  /* 0x00000059ff007219 */ /* 0x000fe40000011600 */
[----:B------:R-:W-:Y:S01]  /*5a60*/  ISETP.NE.AND P3, PT, R43, 0x1, PT ;  /* 0x000000012b00780c */ /* 0x000fe20003f65270 */
[----:B------:R-:W-:Y:S01]  /*5a70*/  IMAD.HI.U32 R6, R44, R41, RZ ;  /* 0x000000292c067227 */ /* 0x000fe200078e00ff */
[-C--:B------:R-:W-:Y:S02]  /*5a80*/  SHF.R.U32.HI R4, RZ, R85.reuse, R4 ;  /* 0x00000055ff047219 */ /* 0x080fe40000011604 */
[----:B------:R-:W-:Y:S01]  /*5a90*/  SEL R0, R90, R0, !P0 ;  /* 0x000000005a007207 */ /* 0x000fe20004000000 */
[----:B------:R-:W-:Y:S01]  /*5aa0*/  IMAD.HI.U32 R5, R45, R84, RZ ;  /* 0x000000542d057227 */ /* 0x000fe200078e00ff */
[----:B------:R-:W-:Y:S03]  /*5ab0*/  SEL R4, R91, R4, !P3 ;  /* 0x000000045b047207 */ /* 0x000fe60005800000 */
[-C--:B------:R-:W-:Y:S01]  /*5ac0*/  IMAD.HI.U32 R3, R0, R38.reuse, RZ ;  /* 0x0000002600037227 */ /* 0x080fe200078e00ff */
[----:B------:R-:W-:Y:S03]  /*5ad0*/  SHF.R.U32.HI R5, RZ, R85, R5 ;  /* 0x00000055ff057219 */ /* 0x000fe60000011605 */
[----:B------:R-:W-:Y:S01]  /*5ae0*/  IMAD.HI.U32 R2, R4, R38, RZ ;  /* 0x0000002604027227 */ /* 0x000fe200078e00ff */
[----:B------:R-:W-:Y:S02]  /*5af0*/  @P2 SHF.R.U32.HI R0, RZ, R39, R3 ;  /* 0x00000027ff002219 */ /* 0x000fe40000011603 */
[----:B------:R-:W-:Y:S02]  /*5b00*/  SHF.R.U32.HI R3, RZ, R89, R6 ;  /* 0x00000059ff037219 */ /* 0x000fe40000011606 */
[----:B------:R-:W-:Y:S01]  /*5b10*/  @P2 SHF.R.U32.HI R4, RZ, R39, R2 ;  /* 0x00000027ff042219 */ /* 0x000fe20000011602 */
[----:B------:R-:W-:Y:S01]  /*5b20*/  IMAD R0, R37, R0, RZ ;  /* 0x0000000025007224 */ /* 0x000fe200078e02ff */
[----:B------:R-:W-:Y:S02]  /*5b30*/  SEL R3, R44, R3, !P0 ;  /* 0x000000032c037207 */ /* 0x000fe40004000000 */
[----:B------:R-:W-:Y:S01]  /*5b40*/  SEL R2, R45, R5, !P3 ;  /* 0x000000052d027207 */ /* 0x000fe20005800000 */
[----:B------:R-:W-:Y:S01]  /*5b50*/  IMAD R5, R37, R4, RZ ;  /* 0x0000000425057224 */ /* 0x000fe200078e02ff */
[C---:B------:R-:W-:Y:S01]  /*5b60*/  ISETP.GE.AND P0, PT, R3.reuse, R0, PT ;  /* 0x000000000300720c */ /* 0x040fe20003f06270 */
[C---:B------:R-:W-:Y:S03]  /*5b70*/  IMAD.HI.U32 R0, R3.reuse, R38, RZ ;  /* 0x0000002603007227 */ /* 0x040fe600078e00ff */
[C---:B------:R-:W-:Y:S02]  /*5b80*/  ISETP.GE.OR P0, PT, R2.reuse, R5, P0 ;  /* 0x000000050200720c */ /* 0x040fe40000706670 */
[----:B------:R-:W-:Y:S04]  /*5b90*/  SHF.R.U32.HI R0, RZ, R39, R0 ;  /* 0x00000027ff007219 */ /* 0x000fe80000011600 */
        /* <DEDUP_REMOVED lines=15> */
[----:B------:R-:W-:Y:S07]  /*5c90*/  IMAD R44, R3, R40, R44 ;  /* 0x00000028032c7224 */ /* 0x000fee00078e022c */
.L_x_104:
[----:B-1----:R-:W-:Y:S01]  /*5ca0*/  @!P1 ISETP.NE.AND P0, PT, R8, 0x1, PT ;  /* 0x000000010800980c */ /* 0x002fe20003f05270 */
[----:B------:R-:W-:Y:S01]  /*5cb0*/  @!P1 IMAD.HI.U32 R2, R44, R9, RZ ;  /* 0x000000092c029227 */ /* 0x000fe200078e00ff */
[----:B------:R-:W-:Y:S01]  /*5cc0*/  R2UR UR42, R15 ;  /* 0x000000000f2a72ca */ /* 0x000fe200000e0000 */
[----:B------:R-:W-:Y:S01]  /*5cd0*/  BSSY.RECONVERGENT B6, `(.L_x_105) ;  /* 0x0000031000067945 */ /* 0x000fe20003800200 */
[----:B------:R-:W-:Y:S01]  /*5ce0*/  R2UR UR41, R14 ;  /* 0x000000000e2972ca */ /* 0x000fe200000e0000 */
[----:B------:R-:W-:Y:S01]  /*5cf0*/  @!P1 IMAD.HI.U32 R0, R45, R10, RZ ;  /* 0x0000000a2d009227 */ /* 0x000fe200078e00ff */
[----:B------:R-:W-:Y:S02]  /*5d00*/  @!P1 SHF.R.U32.HI R2, RZ, R12, R2 ;  /* 0x0000000cff029219 */ /* 0x000fe40000011602 */
[----:B------:R-:W-:Y:S01]  /*5d10*/  @!P1 ISETP.NE.AND P2, PT, R7, 0x1, PT ;  /* 0x000000010700980c */ /* 0x000fe20003f45270 */
[----:B------:R-:W-:Y:S01]  /*5d20*/  VIADD R104, R104, 0x1 ;  /* 0x0000000168687836 */ /* 0x000fe20000000000 */
[----:B------:R-:W-:Y:S02]  /*5d30*/  @!P1 SEL R2, R44, R2, !P0 ;  /* 0x000000022c029207 */ /* 0x000fe40004000000 */
[----:B------:R-:W-:Y:S02]  /*5d40*/  @!P1 SHF.R.U32.HI R0, RZ, R11, R0 ;  /* 0x0000000bff009219 */ /* 0x000fe40000011600 */
[----:B------:R-:W-:Y:S01]  /*5d50*/  LOP3.LUT P0, RZ, R94, 0x3f0, RZ, 0xc0, !PT ;  /* 0x000003f05eff7812 */ /* 0x000fe2000780c0ff */
[----:B------:R-:W-:Y:S01]  /*5d60*/  USHF.L.U32 UR42, UR42, 0x6, URZ ;  /* 0x000000062a2a7899 */ /* 0x000fe200080006ff */
[----:B------:R-:W-:Y:S01]  /*5d70*/  @!P1 SEL R3, R45, R0, !P2 ;  /* 0x000000002d039207 */ /* 0x000fe20005000000 */
[----:B------:R-:W-:Y:S01]  /*5d80*/  UIMAD UR41, UR41, 0xc0, URZ ;  /* 0x000000c0292978a4 */ /* 0x000fe2000f8e02ff */
[----:B------:R-:W-:Y:S03]  /*5d90*/  @P4 SHF.R.U32.HI R95, RZ, 0x10, R17 ;  /* 0x00000010ff5f4819 */ /* 0x000fe60000011611 */
[----:B------:R-:W-:Y:S02]  /*5da0*/  @!P1 IMAD.IADD R0, R2, 0x1, -R3 ;  /* 0x0000000102009824 */ /* 0x000fe400078e0a03 */
[----:B------:R-:W-:Y:S02]  /*5db0*/  @!P1 IMAD.IADD R2, R3, 0x1, -R2 ;  /* 0x0000000103029824 */ /* 0x000fe400078e0a02 */
[----:B------:R-:W-:Y:S02]  /*5dc0*/  @!P1 IMAD R45, R0, R7, R45 ;  /* 0x00000007002d9224 */ /* 0x000fe400078e022d */
[----:B------:R-:W-:Y:S01]  /*5dd0*/  @!P1 IMAD R44, R2, R8, R44 ;  /* 0x00000008022c9224 */ /* 0x000fe200078e022c */
[----:B------:R-:W-:Y:S06]  /*5de0*/  @!P0 BRA `(.L_x_106) ;  /* 0x00000000007c8947 */ /* 0x000fec0003800000 */
[----:B------:R-:W1:Y:S01]  /*5df0*/  LDCU.64 UR8, c[0x4][0x80] ;  /* 0x01001000ff0877ac */ /* 0x000e620008000a00 */
[----:B------:R-:W-:Y:S01]  /*5e00*/  MOV R2, 0x0 ;  /* 0x0000000000027802 */ /* 0x000fe20000000f00 */
[----:B------:R-:W-:Y:S02]  /*5e10*/  HFMA2 R12, -RZ, RZ, 0, 5.9604644775390625e-08 ;  /* 0x00000001ff0c7431 */ /* 0x000fe400000001ff */
[----:B------:R-:W-:Y:S01]  /*5e20*/  IMAD.MOV.U32 R8, RZ, RZ, 0x70 ;  /* 0x00000070ff087424 */ /* 0x000fe200078e00ff */
[----:B------:R2:W3:Y:S01]  /*5e30*/  LDC.64 R14, c[0x4][R2] ;  /* 0x01000000020e7b82 */ /* 0x0004e20000000a00 */
[----:B------:R-:W4:Y:S01]  /*5e40*/  LDCU.64 UR6, c[0x4][0x88] ;  /* 0x01001100ff0677ac */ /* 0x000f220008000a00 */
[----:B------:R-:W-:Y:S01]  /*5e50*/  IMAD.MOV.U32 R13, RZ, RZ, RZ ;  /* 0x000000ffff0d7224 */ /* 0x000fe200078e00ff */
[----:B------:R-:W2:Y:S01]  /*5e60*/  LDCU.64 UR4, c[0x4][0x8] ;  /* 0x01000100ff0477ac */ /* 0x000ea20008000a00 */
[----:B-1----:R-:W-:Y:S01]  /*5e70*/  MOV R5, UR9 ;  /* 0x0000000900057c02 */ /* 0x002fe20008000f00 */
[----:B------:R-:W-:Y:S01]  /*5e80*/  IMAD.U32 R4, RZ, RZ, UR8 ;  /* 0x00000008ff047e24 */ /* 0x000fe2000f8e00ff */
[----:B----4-:R-:W-:Y:S01]  /*5e90*/  MOV R7, UR7 ;  /* 0x0000000700077c02 */ /* 0x010fe20008000f00 */
[----:B------:R-:W-:Y:S01]  /*5ea0*/  IMAD.U32 R6, RZ, RZ, UR6 ;  /* 0x00000006ff067e24 */ /* 0x000fe2000f8e00ff */
[----:B--2---:R-:W-:Y:S01]  /*5eb0*/  MOV R11, UR5 ;  /* 0x00000005000b7c02 */ /* 0x004fe20008000f00 */
[----:B------:R-:W-:Y:S02]  /*5ec0*/  IMAD.U32 R10, RZ, RZ, UR4 ;  /* 0x00000004ff0a7e24 */ /* 0x000fe4000f8e00ff */
[----:B------:R-:W-:Y:S07]  /*5ed0*/  LEPC R20, `(.L_x_107) ;  /* 0x000000001014794e */ /* 0x000fee0000000000 */
[----:B---3-5:R-:W-:Y:S05]  /*5ee0*/  CALL.ABS.NOINC R14 ;  /* 0x000000000e007343 */ /* 0x028fea0003c00000 */
.L_x_107:
[----:B------:R-:W1:Y:S01]  /*5ef0*/  LDCU.64 UR8, c[0x4][0x80] ;  /* 0x01001000ff0877ac */ /* 0x000e620008000a00 */
[----:B------:R-:W2:Y:S01]  /*5f00*/  LDC.64 R2, c[0x4][R2] ;  /* 0x0100000002027b82 */ /* 0x000ea20000000a00 */
[----:B------:R-:W-:Y:S02]  /*5f10*/  HFMA2 R12, -RZ, RZ, 0, 5.9604644775390625e-08 ;  /* 0x00000001ff0c7431 */ /* 0x000fe400000001ff */
[----:B------:R-:W-:Y:S02]  /*5f20*/  IMAD.MOV.U32 R8, RZ, RZ, 0x70 ;  /* 0x00000070ff087424 */ /* 0x000fe400078e00ff */
[----:B------:R-:W-:Y:S01]  /*5f30*/  IMAD.MOV.U32 R13, RZ, RZ, RZ ;  /* 0x000000ffff0d7224 */ /* 0x000fe200078e00ff */
[----:B------:R-:W3:Y:S01]  /*5f40*/  LDCU.64 UR6, c[0x4][0x88] ;  /* 0x01001100ff0677ac */ /* 0x000ee20008000a00 */
[----:B------:R-:W4:Y:S01]  /*5f50*/  LDCU.64 UR4, c[0x4][0x8] ;  /* 0x01000100ff0477ac */ /* 0x000f220008000a00 */
[----:B-1----:R-:W-:Y:S02]  /*5f60*/  MOV R4, UR8 ;  /* 0x0000000800047c02 */ /* 0x002fe40008000f00 */
[----:B------:R-:W-:Y:S02]  /*5f70*/  MOV R5, UR9 ;  /* 0x0000000900057c02 */ /* 0x000fe40008000f00 */
[----:B---3--:R-:W-:Y:S01]  /*5f80*/  MOV R7, UR7 ;  /* 0x0000000700077c02 */ /* 0x008fe20008000f00 */
[----:B------:R-:W-:Y:S01]  /*5f90*/  IMAD.U32 R6, RZ, RZ, UR6 ;  /* 0x00000006ff067e24 */ /* 0x000fe2000f8e00ff */
[----:B----4-:R-:W-:Y:S01]  /*5fa0*/  MOV R11, UR5 ;  /* 0x00000005000b7c02 */ /* 0x010fe20008000f00 */
[----:B------:R-:W-:Y:S02]  /*5fb0*/  IMAD.U32 R10, RZ, RZ, UR4 ;  /* 0x00000004ff0a7e24 */ /* 0x000fe4000f8e00ff */
[----:B------:R-:W-:Y:S07]  /*5fc0*/  LEPC R20, `(.L_x_106) ;  /* 0x000000001014794e */ /* 0x000fee0000000000 */
[----:B--2---:R-:W-:Y:S05]  /*5fd0*/  CALL.ABS.NOINC R2 ;  /* 0x0000000002007343 */ /* 0x004fea0003c00000 */
.L_x_106:
[----:B------:R-:W-:Y:S05]  /*5fe0*/  BSYNC.RECONVERGENT B6 ;  /* 0x0000000000067941 */ /* 0x000fea0003800200 */
.L_x_105:
[----:B------:R-:W-:Y:S01]  /*5ff0*/  ISETP.NE.U32.AND P4, PT, R82, RZ, PT ;  /* 0x000000ff5200720c */ /* 0x000fe20003f85070 */
[----:B------:R-:W-:Y:S01]  /*6000*/  UISETP.NE.AND UP2, UPT, UR51, URZ, UPT ;  /* 0x000000ff3300728c */ /* 0x000fe2000bf45270 */
[----:B------:R-:W-:Y:S01]  /*6010*/  ISETP.NE.U32.AND P2, PT, RZ, UR38, PT ;  /* 0x00000026ff007c0c */ /* 0x000fe2000bf45070 */
[----:B------:R-:W-:Y:S01]  /*6020*/  UISETP.NE.U32.AND UP1, UPT, UR44, URZ, UPT ;  /* 0x000000ff2c00728c */ /* 0x000fe2000bf25070 */
[----:B------:R-:W-:Y:S01]  /*6030*/  ISETP.NE.AND.EX P4, PT, R83, RZ, PT, P4 ;  /* 0x000000ff5300720c */ /* 0x000fe20003f85340 */
[----:B------:R-:W-:Y:S01]  /*6040*/  UPLOP3.LUT UP0, UPT, UPT, UPT, UPT, 0x40, 0x4 ;  /* 0x000000000004789c */ /* 0x000fe20003f0e870 */
[----:B------:R-:W-:Y:S01]  /*6050*/  ISETP.NE.AND.EX P2, PT, RZ, UR39, PT, P2 ;  /* 0x00000027ff007c0c */ /* 0x000fe2000bf45320 */
[----:B------:R-:W-:Y:S01]  /*6060*/  UISETP.NE.AND.EX UP1, UPT, UR45, URZ, UPT, UP1 ;  /* 0x000000ff2d00728c */ /* 0x000fe2000bf25310 */
[----:B------:R-:W-:Y:S04]  /*6070*/  PLOP3.LUT P1, PT, PT, PT, UP2, 0x80, 0x8 ;  /* 0x000000000008781c */ /* 0x000fe80003f2f028 */
[----:B------:R-:W-:Y:S06]  /*6080*/  @UP2 UPLOP3.LUT UP0, UPT, UPT, UPT, UP1, 0x80, 0x8 ;  /* 0x000000000008289c */ /* 0x000fec0003f0f010 */
[----:B------:R-:W-:Y:S01]  /*6090*/  PLOP3.LUT P0, PT, PT, PT, UP0, 0x80, 0x8 ;  /* 0x000000000008781c */ /* 0x000fe20003f0f008 */
[----:B------:R-:W-:Y:S01]  /*60a0*/  @!UPT UIADD3 URZ, UPT, UPT, URZ, URZ, URZ ;  /* 0x000000fffffff290 */ /* 0x000fe2000fffe0ff */
[----:B------:R-:W-:Y:S11]  /*60b0*/  BRA.U !UP1, `(.L_x_108) ;  /* 0x0000000109387547 */ /* 0x000ff6000b800000 */
[----:B------:R-:W-:Y:S01]  /*60c0*/  UISETP.NE.U32.AND UP0, UPT, UR38, URZ, UPT ;  /* 0x000000ff2600728c */ /* 0x000fe2000bf05070 */
[----:B------:R-:W-:Y:S02]  /*60d0*/  HFMA2 R0, -RZ, RZ, 0, 5.9604644775390625e-08 ;  /* 0x00000001ff007431 */ /* 0x000fe400000001ff */
[----:B------:R-:W-:Y:S01]  /*60e0*/  IMAD.MOV.U32 R88, RZ, RZ, 0x1 ;  /* 0x00000001ff587424 */ /* 0x000fe200078e00ff */
[----:B------:R-:W-:Y:S06]  /*60f0*/  UISETP.NE.AND.EX UP0, UPT, UR39, URZ, UPT, UP0 ;  /* 0x000000ff2700728c */ /* 0x000fec000bf05300 */
[----:B------:R-:W-:Y:S05]  /*6100*/  PLOP3.LUT P3, PT, PT, PT, UP0, 0x80, 0x8 ;  /* 0x000000000008781c */ /* 0x000fea0003f6f008 */
[----:B------:R-:W1:Y:S01]  /*6110*/  @UP0 LDCU.64 UR6, c[0x0][0x888] ;  /* 0x00011100ff0607ac */ /* 0x000e620008000a00 */
[----:B------:R-:W-:Y:S07]  /*6120*/  @UP0 UIMAD UR4, UR36, UR44, URZ ;  /* 0x0000002c240402a4 */ /* 0x000fee000f8e02ff */
[----:B------:R-:W-:Y:S01]  /*6130*/  @!P3 PRMT R88, R0, 0x7610, R88 ;  /* 0x000076100058b816 */ /* 0x000fe20000000058 */
[----:B-1----:R-:W-:Y:S03]  /*6140*/  @UP0 UIMAD.WIDE UR6, UR4, 0x4, UR6 ;  /* 0x00000004040608a5 */ /* 0x002fe6000f8e0206 */
[----:B------:R-:W1:Y:S03]  /*6150*/  @!UP0 LDCU UR4, c[0x0][0x880] ;  /* 0x00011000ff0487ac */ /* 0x000e660008000800 */
[----:B------:R-:W-:Y:S01]  /*6160*/  IMAD.U32 R2, RZ, RZ, UR6 ;  /* 0x00000006ff027e24 */ /* 0x000fe2000f8e00ff */
[----:B------:R-:W-:Y:S05]  /*6170*/  MOV R3, UR7 ;  /* 0x0000000700037c02 */ /* 0x000fea0008000f00 */
[----:B-----5:R2:W5:Y:S02]  /*6180*/  @P3 LDG.E R49, desc[UR46][R2.64] ;  /* 0x0000002e02313981 */ /* 0x020564000c1e1900 */
[----:B-12---:R-:W-:Y:S02]  /*6190*/  @!P3 IMAD.U32 R49, RZ, RZ, UR4 ;  /* 0x00000004ff31be24 */ /* 0x006fe4000f8e00ff */
.L_x_108:
[----:B------:R-:W-:Y:S05]  /*61a0*/  @!P4 BRA `(.L_x_109) ;  /* 0x000000000020c947 */ /* 0x000fea0003800000 */
[----:B------:R-:W-:Y:S04]  /*61b0*/  ISETP.NE.U32.AND P3, PT, R80, RZ, PT ;  /* 0x000000ff5000720c */ /* 0x000fe80003f65070 */
[----:B------:R-:W-:Y:S11]  /*61c0*/  ISETP.NE.AND.EX P3, PT, R81, RZ, PT, P3 ;  /* 0x000000ff5100720c */ /* 0x000ff60003f65330 */
[----:B------:R-:W-:Y:S02]  /*61d0*/  @!UPT UIADD3 URZ, UPT, UPT, URZ, URZ, URZ ;  /* 0x000000fffffff290 */ /* 0x000fe4000fffe0ff */
[----:B------:R-:W1:Y:S01]  /*61e0*/  @P3 LDC.64 R2, c[0x0][0x8a8] ;  /* 0x00022a00ff023b82 */ /* 0x000e620000000a00 */
[----:B------:R-:W-:Y:S04]  /*61f0*/  @P3 IMAD R0, R82, UR36, RZ ;  /* 0x0000002452003c24 */ /* 0x000fe8000f8e02ff */
[----:B-1----:R-:W-:Y:S05]  /*6200*/  @P3 IMAD.WIDE R2, R0, 0x4, R2 ;  /* 0x0000000400023825 */ /* 0x002fea00078e0202 */
[----:B-----5:R1:W5:Y:S02]  /*6210*/  @P3 LDG.E R47, desc[UR46][R2.64] ;  /* 0x0000002e022f3981 */ /* 0x020364000c1e1900 */
[----:B-1----:R-:W2:Y:S02]  /*6220*/  @!P3 LDC R47, c[0x0][0x8a0] ;  /* 0x00022800ff2fbb82 */ /* 0x002ea40000000800 */
.L_x_109:
[----:B-----5:R-:W-:Y:S01]  /*6230*/  FSETP.NEU.AND P3, PT, R49, RZ, PT ;  /* 0x000000ff3100720b */ /* 0x020fe20003f6d000 */
[----:B------:R-:W-:Y:S01]  /*6240*/  IMAD.SHL.U32 R66, R92, 0x2, RZ ;  /* 0x000000025c427824 */ /* 0x000fe200078e00ff */
[----:B------:R-:W-:Y:S01]  /*6250*/  SEL R4, RZ, 0xffffffff, P2 ;  /* 0xffffffffff047807 */ /* 0x000fe20001000000 */
[----:B------:R-:W-:Y:S01]  /*6260*/  BSSY B1, `(.L_x_110) ;  /* 0x0000042000017945 */ /* 0x000fe20003800000 */
[----:B------:R-:W-:Y:S01]  /*6270*/  @P1 LOP3.LUT P2, RZ, R88, 0xff, RZ, 0xc0, !PT ;  /* 0x000000ff58ff1812 */ /* 0x000fe2000784c0ff */
[----:B------:R-:W-:Y:S01]  /*6280*/  VIADD R107, R66, UR48 ;  /* 0x00000030426b7c36 */ /* 0x000fe20008000000 */
[----:B------:R-:W-:Y:S01]  /*6290*/  @P1 SEL R0, RZ, 0xffffffff, P3 ;  /* 0xffffffffff001807 */ /* 0x000fe20001800000 */
[----:B------:R-:W-:Y:S01]  /*62a0*/  IMAD.MOV.U32 R67, RZ, RZ, 0x1 ;  /* 0x00000001ff437424 */ /* 0x000fe200078e00ff */
[----:B------:R-:W-:Y:S01]  /*62b0*/  LOP3.LUT R98, R98, 0x1, RZ, 0x3c, !PT ;  /* 0x0000000162627812 */ /* 0x000fe200078e3cff */
[----:B------:R-:W-:Y:S01]  /*62c0*/  IMAD.MOV.U32 R65, RZ, RZ, RZ ;  /* 0x000000ffff417224 */ /* 0x000fe200078e00ff */
[----:B------:R-:W-:Y:S02]  /*62d0*/  @P0 SEL R0, R4, R0, !P2 ;  /* 0x0000000004000207 */ /* 0x000fe40005000000 */
[----:B------:R-:W-:Y:S02]  /*62e0*/  CS2R R78, SRZ ;  /* 0x00000000004e7805 */ /* 0x000fe4000001ff00 */
[----:B------:R-:W-:Y:S02]  /*62f0*/  LEA R64, R46, UR48, 0x3 ;  /* 0x000000302e407c11 */ /* 0x000fe4000f8e18ff */
[----:B------:R-:W-:Y:S02]  /*6300*/  CS2R R76, SRZ ;  /* 0x00000000004c7805 */ /* 0x000fe4000001ff00 */
[----:B------:R-:W-:Y:S02]  /*6310*/  @P1 LOP3.LUT R0, R0, 0x1, RZ, 0xc0, !PT ;  /* 0x0000000100001812 */ /* 0x000fe400078ec0ff */
[----:B------:R-:W-:Y:S02]  /*6320*/  CS2R R70, SRZ ;  /* 0x0000000000467805 */ /* 0x000fe4000001ff00 */
[----:B------:R-:W-:Y:S02]  /*6330*/  SHF.L.U32 R2, R97, 0x1f, RZ ;  /* 0x0000001f61027819 */ /* 0x000fe400000006ff */
[----:B------:R-:W-:Y:S02]  /*6340*/  CS2R R68, SRZ ;  /* 0x0000000000447805 */ /* 0x000fe4000001ff00 */
[----:B------:R-:W-:Y:S02]  /*6350*/  ISETP.NE.U32.OR P6, PT, R0, 0x1, !P1 ;  /* 0x000000010000780c */ /* 0x000fe40004fc5470 */
[----:B------:R-:W-:Y:S02]  /*6360*/  CS2R R62, SRZ ;  /* 0x00000000003e7805 */ /* 0x000fe4000001ff00 */
[----:B------:R-:W-:Y:S02]  /*6370*/  PLOP3.LUT P2, PT, PT, PT, UP1, 0x80, 0x8 ;  /* 0x000000000008781c */ /* 0x000fe40003f4f018 */
[----:B------:R-:W-:Y:S02]  /*6380*/  CS2R R60, SRZ ;  /* 0x00000000003c7805 */ /* 0x000fe4000001ff00 */
[----:B------:R-:W-:Y:S02]  /*6390*/  LOP3.LUT P4, R103, R88, 0xff, RZ, 0xc0, !PT ;  /* 0x000000ff58677812 */ /* 0x000fe4000788c0ff */
[----:B------:R-:W-:Y:S02]  /*63a0*/  CS2R R58, SRZ ;  /* 0x00000000003a7805 */ /* 0x000fe4000001ff00 */
[----:B------:R-:W-:Y:S02]  /*63b0*/  SEL R3, RZ, 0xffffffff, P3 ;  /* 0xffffffffff037807 */ /* 0x000fe40001800000 */
[----:B------:R-:W-:Y:S02]  /*63c0*/  CS2R R56, SRZ ;  /* 0x0000000000387805 */ /* 0x000fe4000001ff00 */
[----:B------:R-:W-:Y:S01]  /*63d0*/  LEA.HI R48, R46, R46, RZ, 0x1 ;  /* 0x0000002e2e307211 */ /* 0x000fe200078f08ff */
[----:B------:R-:W-:Y:S01]  /*63e0*/  VIADD R108, R107, 0x400 ;  /* 0x000004006b6c7836 */ /* 0x000fe20000000000 */
[----:B------:R-:W-:Y:S01]  /*63f0*/  P2R R105, PR, RZ, 0x40 ;  /* 0x00000040ff697803 */ /* 0x000fe20000000000 */
[----:B------:R-:W-:Y:S01]  /*6400*/  IMAD.IADD R106, R99, 0x1, R107 ;  /* 0x00000001636a7824 */ /* 0x000fe200078e026b */
[----:B------:R-:W-:Y:S02]  /*6410*/  @P6 SHF.L.U32 R0, R98, 0x1f, RZ ;  /* 0x0000001f62006819 */ /* 0x000fe400000006ff */
[----:B------:R-:W-:Y:S02]  /*6420*/  @P2 SEL R3, R4, R3, !P4 ;  /* 0x0000000304032207 */ /* 0x000fe40006000000 */
[----:B------:R1:W3:Y:S02]  /*6430*/  @P6 SYNCS.PHASECHK.TRANS64.TRYWAIT P1, [UR48+0x190], R0 ;  /* 0x00019000ff0065a7 */ /* 0x0002e40008021130 */
[----:B------:R-:W-:Y:S04]  /*6440*/  LOP3.LUT R3, R3, 0x1, RZ, 0xc0, !PT ;  /* 0x0000000103037812 */ /* 0x000fe800078ec0ff */
[----:B------:R-:W-:Y:S04]  /*6450*/  ISETP.NE.U32.AND P5, PT, R3, 0x1, PT ;  /* 0x000000010300780c */ /* 0x000fe80003fa5070 */
[----:B------:R-:W-:Y:S01]  /*6460*/  P2R R72, PR, RZ, 0x20 ;  /* 0x00000020ff487803 */ /* 0x000fe20000000000 */
[----:B------:R4:W2:Y:S01]  /*6470*/  SYNCS.PHASECHK.TRANS64.TRYWAIT P0, [R64+URZ+0x1f0], R2 ;  /* 0x0001f002400075a7 */ /* 0x0008a200080011ff */
[----:B-1----:R-:W-:Y:S02]  /*6480*/  SHF.R.U32.HI R0, RZ, 0x1, R48 ;  /* 0x00000001ff007819 */ /* 0x002fe40000011630 */
[----:B------:R-:W-:Y:S03]  /*6490*/  LOP3.LUT R48, R48, 0xffe, RZ, 0xc0, !PT ;  /* 0x00000ffe30307812 */ /* 0x000fe600078ec0ff */
[----:B------:R-:W-:Y:S02]  /*64a0*/  IMAD R0, R0, 0xc0, R36 ;  /* 0x000000c000007824 */ /* 0x000fe400078e0224 */
[----:B------:R-:W-:Y:S04]  /*64b0*/  IMAD.IADD R48, R46, 0x1, -R48 ;  /* 0x000000012e307824 */ /* 0x000fe800078e0a30 */
[----:B------:R-:W-:Y:S01]  /*64c0*/  IMAD R48, R48, 0x100000, R0 ;  /* 0x0010000030307824 */ /* 0x000fe200078e0200 */
[----:B---3--:R-:W-:Y:S01]  /*64d0*/  @P6 SEL R67, RZ, 0x1, !P1 ;  /* 0x00000001ff436807 */ /* 0x008fe20004800000 */
[----:B----4-:R-:W-:Y:S06]  /*64e0*/  @!P6 BRA `(.L_x_111) ;  /* 0x000000000064e947 */ /* 0x010fec0003800000 */
[----:B------:R-:W-:Y:S01]  /*64f0*/  @P5 IMAD R5, R100, 0x2, R108 ;  /* 0x0000000264055824 */ /* 0x000fe200078e026c */
[----:B------:R-:W-:Y:S01]  /*6500*/  ISETP.NE.AND P1, PT, R67, RZ, PT ;  /* 0x000000ff4300720c */ /* 0x000fe20003f25270 */
[----:B------:R-:W-:Y:S01]  /*6510*/  IMAD.MOV.U32 R78, RZ, RZ, RZ ;  /* 0x000000ffff4e7224 */ /* 0x000fe200078e00ff */
[----:B------:R-:W-:Y:S01]  /*6520*/  BSSY B0, `(.L_x_112) ;  /* 0x000000d000007945 */ /* 0x000fe20003800000 */
[----:B------:R-:W-:Y:S01]  /*6530*/  @P5 IMAD.IADD R4, R99, 0x1, R5 ;  /* 0x0000000163045824 */ /* 0x000fe200078e0205 */
[----:B------:R-:W-:Y:S02]  /*6540*/  CS2R R70, SRZ ;  /* 0x0000000000467805 */ /* 0x000fe4000001ff00 */
[----:B------:R-:W-:Y:S02]  /*6550*/  CS2R R68, SRZ ;  /* 0x0000000000447805 */ /* 0x000fe4000001ff00 */
[----:B------:R-:W-:Y:S02]  /*6560*/  CS2R R76, SRZ ;  /* 0x00000000004c7805 */ /* 0x000fe4000001ff00 */
[----:B------:R-:W-:Y:S02]  /*6570*/  CS2R R58, SRZ ;  /* 0x00000000003a7805 */ /* 0x000fe4000001ff00 */
[----:B------:R-:W-:Y:S02]  /*6580*/  CS2R R56, SRZ ;  /* 0x0000000000387805 */ /* 0x000fe4000001ff00 */
[----:B------:R-:W-:Y:S02]  /*6590*/  CS2R R62, SRZ ;  /* 0x00000000003e7805 */ /* 0x000fe4000001ff00 */
[----:B------:R-:W-:Y:S01]  /*65a0*/  CS2R R60, SRZ ;  /* 0x00000000003c7805 */ /* 0x000fe2000001ff00 */
[----:B------:R-:W-:Y:S06]  /*65b0*/  @P1 BRA `(.L_x_113) ;  /* 0x00000000000c1947 */ /* 0x000fec0003800000 */
[----:B------:R-:W-:Y:S04]  /*65c0*/  SHF.L.U32 R3, R98, 0x1f, RZ ;  /* 0x0000001f62037819 */ /* 0x000fe800000006ff */
[----:B------:R-:W1:Y:S02]  /*65d0*/  SYNCS.PHASECHK.TRANS64.TRYWAIT P1, [UR48+0x190], R3 ;  /* 0x00019003ff0075a7 */ /* 0x000e640008021130 */
[----:B-1----:R-:W-:Y:S05]  /*65e0*/  @!P1 BRA `(.L_x_114) ;  /* 0x0000003800409947 */ /* 0x002fea0003800000 */
.L_x_113:
[----:B------:R-:W-:Y:S05]  /*65f0*/  BSYNC B0 ;  /* 0x0000000000007941 */ /* 0x000fea0003800000 */
.L_x_112:
[----:B------:R-:W-:Y:S01]  /*6600*/  ISETP.NE.AND P1, PT, R72, RZ, PT ;  /* 0x000000ff4800720c */ /* 0x000fe20003f25270 */
[----:B------:R-:W-:Y:S11]  /*6610*/  HFMA2 R65, -RZ, RZ, 0, 5.9604644775390625e-08 ;  /* 0x00000001ff417431 */ /* 0x000ff600000001ff */
[----:B------:R-:W-:Y:S01]  /*6620*/  @!UPT UIADD3 URZ, UPT, UPT, URZ, URZ, URZ ;  /* 0x000000fffffff290 */ /* 0x000fe2000fffe0ff */
[----:B------:R-:W-:Y:S05]  /*6630*/  @P1 WARPSYNC.ALL ;  /* 0x0000000000001948 */ /* 0x000fea0003800000 */
[----:B------:R3:W4:Y:S04]  /*6640*/  @P1 LDSM.16.M88.4 R68, [R5] ;  /* 0x000000000544183b */ /* 0x0007280000000200 */
[----:B------:R3:W1:Y:S04]  /*6650*/  @P1 LDSM.16.M88.4 R76, [R4] ;  /* 0x00000000044c183b */ /* 0x0006680000000200 */
[----:B------:R3:W1:Y:S04]  /*6660*/  @P1 LDSM.16.M88.4 R56, [R66+UR48+0x400] ;  /* 0x000400304238183b */ /* 0x0006680008000200 */
[----:B------:R3:W1:Y:S02]  /*6670*/  @P1 LDSM.16.M88.4 R60, [R106+0x400] ;  /* 0x000400006a3c183b */ /* 0x0006640000000200 */
.L_x_111:
[----:B------:R-:W-:Y:S05]  /*6680*/  BSYNC B1 ;  /* 0x0000000000017941 */ /* 0x000fea0003800000 */
.L_x_110:
[----:B-1----:R-:W-:Y:S04]  /*6690*/  SHF.R.U32.HI R0, RZ, 0x15, R48 ;  /* 0x00000015ff007819 */ /* 0x002fe80000011630 */
[----:B------:R-:W-:Y:S01]  /*66a0*/  LOP3.LUT P1, RZ, R0, 0x3, R93, 0x48, !PT ;  /* 0x0000000300ff7812 */ /* 0x000fe2000782485d */
[----:B------:R-:W-:Y:S01]  /*66b0*/  @!UPT UIADD3 URZ, UPT, UPT, URZ, URZ, URZ ;  /* 0x000000fffffff290 */ /* 0x000fe2000fffe0ff */
[----:B--2---:R-:W-:Y:S11]  /*66c0*/  @P0 BRA `(.L_x_115) ;  /* 0x0000000000080947 */ /* 0x004ff60003800000 */
[----:B------:R-:W1:Y:S02]  /*66d0*/  SYNCS.PHASECHK.TRANS64.TRYWAIT P0, [R64+URZ+0x1f0], R2 ;  /* 0x0001f002400075a7 */ /* 0x000e6400080011ff */
[----:B-1----:R-:W-:Y:S05]  /*66e0*/  @!P0 BRA `(.L_x_116) ;  /* 0x0000003800188947 */ /* 0x002fea0003800000 */
.L_x_115:
[----:B------:R-:W-:Y:S05]  /*66f0*/  @!P1 BRA `(.L_x_117) ;  /* 0x0000000000409947 */ /* 0x000fea0003800000 */
[----:B------:R-:W3:Y:S01]  /*6700*/  LDCU.64 UR8, c[0x4][0x70] ;  /* 0x01000e00ff0877ac */ /* 0x000ee20008000a00 */
[----:B------:R-:W-:Y:S01]  /*6710*/  MOV R3, 0x0 ;  /* 0x0000000000037802 */ /* 0x000fe20000000f00 */
[----:B------:R-:W-:Y:S02]  /*6720*/  HFMA2 R12, -RZ, RZ, 0, 5.9604644775390625e-08 ;  /* 0x00000001ff0c7431 */ /* 0x000fe400000001ff */
[----:B------:R-:W-:Y:S02]  /*6730*/  IMAD.MOV.U32 R8, RZ, RZ, 0x192 ;  /* 0x00000192ff087424 */ /* 0x000fe400078e00ff */
[----:B------:R-:W-:Y:S01]  /*6740*/  IMAD.MOV.U32 R13, RZ, RZ, RZ ;  /* 0x000000ffff0d7224 */ /* 0x000fe200078e00ff */
[----:B------:R-:W2:Y:S01]  /*6750*/  LDCU.64 UR6, c[0x4][0x78] ;  /* 0x01000f00ff0677ac */ /* 0x000ea20008000a00 */
[----:B-1----:R-:W1:Y:S01]  /*6760*/  LDC.64 R2, c[0x4][R3] ;  /* 0x0100000003027b82 */ /* 0x002e620000000a00 */
[----:B------:R-:W5:Y:S01]  /*6770*/  LDCU.64 UR4, c[0x4][0x10] ;  /* 0x01000200ff0477ac */ /* 0x000f620008000a00 */
[----:B---3--:R-:W-:Y:S01]  /*6780*/  MOV R5, UR9 ;  /* 0x0000000900057c02 */ /* 0x008fe20008000f00 */
[----:B------:R-:W-:Y:S01]  /*6790*/  IMAD.U32 R4, RZ, RZ, UR8 ;  /* 0x00000008ff047e24 */ /* 0x000fe2000f8e00ff */
[----:B--2---:R-:W-:Y:S01]  /*67a0*/  MOV R7, UR7 ;  /* 0x0000000700077c02 */ /* 0x004fe20008000f00 */
[----:B------:R-:W-:Y:S01]  /*67b0*/  IMAD.U32 R6, RZ, RZ, UR6 ;  /* 0x00000006ff067e24 */ /* 0x000fe2000f8e00ff */
[----:B-----5:R-:W-:Y:S01]  /*67c0*/  MOV R11, UR5 ;  /* 0x00000005000b7c02 */ /* 0x020fe20008000f00 */
[----:B------:R-:W-:Y:S02]  /*67d0*/  IMAD.U32 R10, RZ, RZ, UR4 ;  /* 0x00000004ff0a7e24 */ /* 0x000fe4000f8e00ff */
[----:B------:R-:W-:Y:S07]  /*67e0*/  LEPC R20, `(.L_x_117) ;  /* 0x000000001014794e */ /* 0x000fee0000000000 */
[----:B-1--4-:R-:W-:Y:S05]  /*67f0*/  CALL.ABS.NOINC R2 ;  /* 0x0000000002007343 */ /* 0x012fea0003c00000 */
.L_x_117:
[----:B------:R-:W-:Y:S01]  /*6800*/  SHF.L.U32 R50, R56, 0x10, RZ ;  /* 0x0000001038327819 */ /* 0x000fe200000006ff */
[----:B------:R-:W-:Y:S05]  /*6810*/  WARPSYNC.ALL ;  /* 0x0000000000007948 */ /* 0x000fea0003800000 */
[----:B------:R-:W-:Y:S01]  /*6820*/  R2UR UR4, R48 ;  /* 0x00000000300472ca */ /* 0x000fe200000e0000 */
[----:B------:R-:W-:Y:S01]  /*6830*/  BSSY.RECONVERGENT B0, `(.L_x_118) ;  /* 0x000008b000007945 */ /* 0x000fe20003800200 */
[----:B------:R-:W-:Y:S02]  /*6840*/  LOP3.LUT R51, R56, 0xffff0000, RZ, 0xc0, !PT ;  /* 0xffff000038337812 */ /* 0x000fe400078ec0ff */
[----:B------:R-:W-:Y:S02]  /*6850*/  SHF.L.U32 R52, R57, 0x10, RZ ;  /* 0x0000001039347819 */ /* 0x000fe400000006ff */
[----:B------:R-:W-:Y:S02]  /*6860*/  SHF.L.U32 R73, R100, 0x1, RZ ;  /* 0x0000000164497819 */ /* 0x000fe400000006ff */
[----:B------:R-:W-:Y:S02]  /*6870*/  ISETP.NE.AND P0, PT, R101, RZ, PT ;  /* 0x000000ff6500720c */ /* 0x000fe40003f05270 */
[----:B------:R-:W-:Y:S03]  /*6880*/  IADD3 R108, PT, PT, R108, R73, RZ ;  /* 0x000000496c6c7210 */ /* 0x000fe60007ffe0ff */
[----:B---3--:R-:W2:Y:S01]  /*6890*/  LDTM.16dp256bit.x8 R4, tmem[UR4] ;  /* 0x00000004000479ee */ /* 0x008ea200081a0000 */
[----:B------:R-:W-:Y:S01]  /*68a0*/  IADD3 R109, PT, PT, R99, R108, RZ ;  /* 0x0000006c636d7210 */ /* 0x000fe20007ffe0ff */
[C---:B--2---:R-:W-:Y:S01]  /*68b0*/  FMUL R0, R47.reuse, R4 ;  /* 0x000000042f007220 */ /* 0x044fe20000400000 */
[C---:B-1----:R-:W-:Y:S01]  /*68c0*/  FMUL R2, R47.reuse, R5 ;  /* 0x000000052f027220 */ /* 0x042fe20000400000 */
[C---:B------:R-:W-:Y:S01]  /*68d0*/  FMUL R4, R47.reuse, R8 ;  /* 0x000000082f047220 */ /* 0x040fe20000400000 */
[C---:B------:R-:W-:Y:S01]  /*68e0*/  FMUL R3, R47.reuse, R6 ;  /* 0x000000062f037220 */ /* 0x040fe20000400000 */
[C---:B------:R-:W-:Y:S01]  /*68f0*/  FMUL R5, R47.reuse, R9 ;  /* 0x000000092f057220 */ /* 0x040fe20000400000 */
[C---:B------:R-:W-:Y:S01]  /*6900*/  FMUL R8, R47.reuse, R12 ;  /* 0x0000000c2f087220 */ /* 0x040fe20000400000 */
[C---:B------:R-:W-:Y:S01]  /*6910*/  FMUL R6, R47.reuse, R10 ;  /* 0x0000000a2f067220 */ /* 0x040fe20000400000 */
[C---:B------:R-:W-:Y:S01]  /*6920*/  FMUL R9, R47.reuse, R13 ;  /* 0x0000000d2f097220 */ /* 0x040fe20000400000 */
[----:B------:R-:W-:Y:S01]  /*6930*/  FMUL R12, R47, R16 ;  /* 0x000000102f0c7220 */ /* 0x000fe20000400000 */
[----:B------:R-:W-:Y:S01]  /*6940*/  FFMA R0, R49, R50, R0 ;  /* 0x0000003231007223 */ /* 0x000fe20000000000 */
[C---:B------:R-:W-:Y:S01]  /*6950*/  FMUL R10, R47.reuse, R14 ;  /* 0x0000000e2f0a7220 */ /* 0x040fe20000400000 */
[C---:B------:R-:W-:Y:S01]  /*6960*/  FMUL R13, R47.reuse, R17 ;  /* 0x000000112f0d7220 */ /* 0x040fe20000400000 */
[----:B------:R-:W-:Y:S01]  /*6970*/  FMUL R16, R47, R20 ;  /* 0x000000142f107220 */ /* 0x000fe20000400000 */
[----:B------:R-:W-:Y:S01]  /*6980*/  FFMA R2, R49, R51, R2 ;  /* 0x0000003331027223 */ /* 0x000fe20000000002 */
[C---:B------:R-:W-:Y:S01]  /*6990*/  FMUL R14, R47.reuse, R18 ;  /* 0x000000122f0e7220 */ /* 0x040fe20000400000 */
[C---:B------:R-:W-:Y:S01]  /*69a0*/  FMUL R17, R47.reuse, R21 ;  /* 0x000000152f117220 */ /* 0x040fe20000400000 */
[C---:B------:R-:W-:Y:S01]  /*69b0*/  FMUL R20, R47.reuse, R24 ;  /* 0x000000182f147220 */ /* 0x040fe20000400000 */
[C---:B------:R-:W-:Y:S01]  /*69c0*/  FMUL R18, R47.reuse, R22 ;  /* 0x000000162f127220 */ /* 0x040fe20000400000 */
[C---:B------:R-:W-:Y:S01]  /*69d0*/  FMUL R21, R47.reuse, R25 ;  /* 0x000000192f157220 */ /* 0x040fe20000400000 */
[C---:B------:R-:W-:Y:S01]  /*69e0*/  FMUL R24, R47.reuse, R28 ;  /* 0x0000001c2f187220 */ /* 0x040fe20000400000 */
[C---:B------:R-:W-:Y:S01]  /*69f0*/  FMUL R22, R47.reuse, R26 ;  /* 0x0000001a2f167220 */ /* 0x040fe20000400000 */
[C---:B------:R-:W-:Y:S01]  /*6a00*/  FMUL R25, R47.reuse, R29 ;  /* 0x0000001d2f197220 */ /* 0x040fe20000400000 */
[----:B------:R-:W-:Y:S01]  /*6a10*/  FMUL R28, R47, R32 ;  /* 0x000000202f1c7220 */ /* 0x000fe20000400000 */
[----:B------:R-:W-:Y:S01]  /*6a20*/  LOP3.LUT R32, R57, 0xffff0000, RZ, 0xc0, !PT ;  /* 0xffff000039207812 */ /* 0x000fe200078ec0ff */
[C---:B------:R-:W-:Y:S01]  /*6a30*/  FMUL R26, R47.reuse, R30 ;  /* 0x0000001e2f1a7220 */ /* 0x040fe20000400000 */
[----:B------:R-:W-:Y:S01]  /*6a40*/  FMUL R29, R47, R33 ;  /* 0x000000212f1d7220 */ /* 0x000fe20000400000 */
[----:B------:R-:W-:Y:S01]  /*6a50*/  SHF.L.U32 R33, R58, 0x10, RZ ;  /* 0x000000103a217819 */ /* 0x000fe200000006ff */
[----:B------:R-:W-:Y:S01]  /*6a60*/  FFMA R3, R49, R52, R3 ;  /* 0x0000003431037223 */ /* 0x000fe20000000003 */
[----:B------:R-:W-:Y:S01]  /*6a70*/  F2FP.BF16.F32.PACK_AB R52, R2, R0 ;  /* 0x000000000234723e */ /* 0x000fe200000010ff */
[----:B------:R-:W-:Y:S01]  /*6a80*/  FMUL R7, R47, R7 ;  /* 0x000000072f077220 */ /* 0x000fe20000400000 */
[----:B------:R-:W-:Y:S01]  /*6a90*/  SHF.L.U32 R0, R59, 0x10, RZ ;  /* 0x000000103b007819 */ /* 0x000fe200000006ff */
[----:B------:R-:W-:Y:S01]  /*6aa0*/  FMUL R30, R47, R34 ;  /* 0x000000222f1e7220 */ /* 0x000fe20000400000 */
[----:B------:R-:W-:Y:S01]  /*6ab0*/  LOP3.LUT R34, R58, 0xffff0000, RZ, 0xc0, !PT ;  /* 0xffff00003a227812 */ /* 0x000fe200078ec0ff */
[----:B------:R-:W-:Y:S01]  /*6ac0*/  FFMA R7, R49, R32, R7 ;  /* 0x0000002031077223 */ /* 0x000fe20000000007 */
[----:B------:R-:W-:Y:S01]  /*6ad0*/  LOP3.LUT R2, R59, 0xffff0000, RZ, 0xc0, !PT ;  /* 0xffff00003b027812 */ /* 0x000fe200078ec0ff */
[----:B------:R-:W-:Y:S01]  /*6ae0*/  FFMA R4, R49, R33, R4 ;  /* 0x0000002131047223 */ /* 0x000fe20000000004 */
[----:B------:R-:W-:Y:S01]  /*6af0*/  FMUL R11, R47, R11 ;  /* 0x0000000b2f0b7220 */ /* 0x000fe20000400000 */
[----:B------:R-:W-:Y:S01]  /*6b00*/  FFMA R5, R49, R34, R5 ;  /* 0x0000002231057223 */ /* 0x000fe20000000005 */
[----:B------:R-:W-:Y:S01]  /*6b10*/  F2FP.BF16.F32.PACK_AB R53, R7, R3 ;  /* 0x000000030735723e */ /* 0x000fe200000010ff */
[C---:B------:R-:W-:Y:S01]  /*6b20*/  FFMA R6, R49.reuse, R0, R6 ;  /* 0x0000000031067223 */ /* 0x040fe20000000006 */
[C---:B------:R-:W-:Y:S01]  /*6b30*/  SHF.L.U32 R0, R60.reuse, 0x10, RZ ;  /* 0x000000103c007819 */ /* 0x040fe200000006ff */
[----:B------:R-:W-:Y:S01]  /*6b40*/  FFMA R11, R49, R2, R11 ;  /* 0x00000002310b7223 */ /* 0x000fe2000000000b */
[----:B------:R-:W-:Y:S01]  /*6b50*/  LOP3.LUT R2, R60, 0xffff0000, RZ, 0xc0, !PT ;  /* 0xffff00003c027812 */ /* 0x000fe200078ec0ff */
[----:B------:R-:W-:Y:S01]  /*6b60*/  FMUL R15, R47, R15 ;  /* 0x0000000f2f0f7220 */ /* 0x000fe20000400000 */
[----:B------:R-:W-:Y:S01]  /*6b70*/  SHF.L.U32 R3, R61, 0x10, RZ ;  /* 0x000000103d037819 */ /* 0x000fe200000006ff */
[----:B------:R-:W-:Y:S01]  /*6b80*/  FFMA R8, R49, R0, R8 ;  /* 0x0000000031087223 */ /* 0x000fe20000000008 */
[----:B------:R-:W-:Y:S01]  /*6b90*/  LOP3.LUT R0, R61, 0xffff0000, RZ, 0xc0, !PT ;  /* 0xffff00003d007812 */ /* 0x000fe200078ec0ff */
[C---:B------:R-:W-:Y:S01]  /*6ba0*/  FFMA R9, R49.reuse, R2, R9 ;  /* 0x0000000231097223 */ /* 0x040fe20000000009 */
[C---:B------:R-:W-:Y:S01]  /*6bb0*/  SHF.L.U32 R2, R62.reuse, 0x10, RZ ;  /* 0x000000103e027819 */ /* 0x040fe200000006ff */
[----:B------:R-:W-:Y:S01]  /*6bc0*/  FFMA R10, R49, R3, R10 ;  /* 0x00000003310a7223 */ /* 0x000fe2000000000a */
[----:B------:R-:W-:Y:S01]  /*6bd0*/  SHF.L.U32 R3, R63, 0x10, RZ ;  /* 0x000000103f037819 */ /* 0x000fe200000006ff */
[C---:B------:R-:W-:Y:S01]  /*6be0*/  FFMA R15, R49.reuse, R0, R15 ;  /* 0x00000000310f7223 */ /* 0x040fe2000000000f */
[----:B------:R-:W-:Y:S01]  /*6bf0*/  LOP3.LUT R0, R62, 0xffff0000, RZ, 0xc0, !PT ;  /* 0xffff00003e007812 */ /* 0x000fe200078ec0ff */
[----:B------:R-:W-:Y:S01]  /*6c00*/  FFMA R12, R49, R2, R12 ;  /* 0x00000002310c7223 */ /* 0x000fe2000000000c */
[C---:B----4-:R-:W-:Y:S01]  /*6c10*/  SHF.L.U32 R2, R68.reuse, 0x10, RZ ;  /* 0x0000001044027819 */ /* 0x050fe200000006ff */
[----:B------:R-:W-:Y:S01]  /*6c20*/  FMUL R19, R47, R19 ;  /* 0x000000132f137220 */ /* 0x000fe20000400000 */
[----:B------:R-:W-:Y:S01]  /*6c30*/  F2FP.BF16.F32.PACK_AB R54, R5, R4 ;  /* 0x000000040536723e */ /* 0x000fe200000010ff */
[----:B------:R-:W-:Y:S01]  /*6c40*/  FFMA R13, R49, R0, R13 ;  /* 0x00000000310d7223 */ /* 0x000fe2000000000d */
[----:B------:R-:W-:Y:S01]  /*6c50*/  LOP3.LUT R0, R63, 0xffff0000, RZ, 0xc0, !PT ;  /* 0xffff00003f007812 */ /* 0x000fe200078ec0ff */
[----:B------:R-:W-:Y:S01]  /*6c60*/  FFMA R14, R49, R3, R14 ;  /* 0x00000003310e7223 */ /* 0x000fe2000000000e */
[----:B------:R-:W-:Y:S01]  /*6c70*/  LOP3.LUT R3, R68, 0xffff0000, RZ, 0xc0, !PT ;  /* 0xffff000044037812 */ /* 0x000fe200078ec0ff */
[----:B------:R-:W-:Y:S01]  /*6c80*/  FMUL R23, R47, R23 ;  /* 0x000000172f177220 */ /* 0x000fe20000400000 */
[----:B------:R-:W-:Y:S01]  /*6c90*/  F2FP.BF16.F32.PACK_AB R55, R11, R6 ;  /* 0x000000060b37723e */ /* 0x000fe200000010ff */
[----:B------:R-:W-:Y:S01]  /*6ca0*/  FFMA R19, R49, R0, R19 ;  /* 0x0000000031137223 */ /* 0x000fe20000000013 */
[----:B------:R-:W-:Y:S01]  /*6cb0*/  SHF.L.U32 R0, R69, 0x10, RZ ;  /* 0x0000001045007819 */ /* 0x000fe200000006ff */
[----:B------:R-:W-:Y:S01]  /*6cc0*/  FFMA R16, R49, R2, R16 ;  /* 0x0000000231107223 */ /* 0x000fe20000000010 */
[----:B------:R-:W-:Y:S01]  /*6cd0*/  LOP3.LUT R2, R69, 0xffff0000, RZ, 0xc0, !PT ;  /* 0xffff000045027812 */ /* 0x000fe200078ec0ff */
[----:B------:R-:W-:Y:S01]  /*6ce0*/  FFMA R17, R49, R3, R17 ;  /* 0x0000000331117223 */ /* 0x000fe20000000011 */
[----:B------:R-:W-:Y:S01]  /*6cf0*/  SHF.L.U32 R3, R71, 0x10, RZ ;  /* 0x0000001047037819 */ /* 0x000fe200000006ff */
        /* <DEDUP_REMOVED lines=15> */
[C---:B------:R-:W-:Y:S01]  /*6df0*/  SHF.L.U32 R2, R78.reuse, 0x10, RZ ;  /* 0x000000104e027819 */ /* 0x040fe200000006ff */
[----:B------:R-:W-:Y:S01]  /*6e00*/  FMUL R31, R47, R31 ;  /* 0x0000001f2f1f7220 */ /* 0x000fe20000400000 */
[----:B------:R-:W-:Y:S01]  /*6e10*/  F2FP.BF16.F32.PACK_AB R8, R9, R8 ;  /* 0x000000080908723e */ /* 0x000fe200000010ff */
[----:B------:R1:W-:Y:S01]  /*6e20*/  STSM.16.M88.4 [R107+0x400], R52 ;  /* 0x000400346b007844 */ /* 0x0003e20000000200 */
        /* <DEDUP_REMOVED lines=8> */
[----:B------:R-:W-:Y:S01]  /*6eb0*/  LOP3.LUT R0, R79, 0xffff0000, RZ, 0xc0, !PT ;  /* 0xffff00004f007812 */ /* 0x000fe200078ec0ff */
[----:B------:R-:W-:Y:S01]  /*6ec0*/  FFMA R28, R49, R2, R28 ;  /* 0x00000002311c7223 */ /* 0x000fe2000000001c */
[----:B------:R-:W-:Y:S01]  /*6ed0*/  F2FP.BF16.F32.PACK_AB R11, R19, R14 ;  /* 0x0000000e130b723e */ /* 0x000fe200000010ff */
[----:B------:R-:W-:Y:S01]  /*6ee0*/  FFMA R29, R49, R3, R29 ;  /* 0x00000003311d7223 */ /* 0x000fe2000000001d */
[----:B------:R-:W-:Y:S01]  /*6ef0*/  F2FP.BF16.F32.PACK_AB R16, R17, R16 ;  /* 0x000000101110723e */ /* 0x000fe200000010ff */
[----:B------:R-:W-:Y:S01]  /*6f00*/  FFMA R30, R49, R4, R30 ;  /* 0x00000004311e7223 */ /* 0x000fe2000000001e */
[----:B------:R-:W-:Y:S01]  /*6f10*/  F2FP.BF16.F32.PACK_AB R17, R23, R18 ;  /* 0x000000121711723e */ /* 0x000fe200000010ff */
[----:B------:R1:W-:Y:S01]  /*6f20*/  STSM.16.M88.4 [R106+0x400], R8 ;  /* 0x000400086a007844 */ /* 0x0003e20000000200 */
[----:B------:R-:W-:Y:S01]  /*6f30*/  FFMA R35, R49, R0, R35 ;  /* 0x0000000031237223 */ /* 0x000fe20000000023 */
[----:B------:R-:W-:Y:S02]  /*6f40*/  F2FP.BF16.F32.PACK_AB R18, R21, R20 ;  /* 0x000000141512723e */ /* 0x000fe400000010ff */
[----:B------:R-:W-:Y:S02]  /*6f50*/  F2FP.BF16.F32.PACK_AB R19, R27, R22 ;  /* 0x000000161b13723e */ /* 0x000fe400000010ff */
[----:B------:R-:W-:Y:S02]  /*6f60*/  F2FP.BF16.F32.PACK_AB R24, R25, R24 ;  /* 0x000000181918723e */ /* 0x000fe400000010ff */
[----:B------:R-:W-:Y:S01]  /*6f70*/  F2FP.BF16.F32.PACK_AB R25, R31, R26 ;  /* 0x0000001a1f19723e */ /* 0x000fe200000010ff */
[----:B------:R1:W-:Y:S01]  /*6f80*/  STSM.16.M88.4 [R108], R16 ;  /* 0x000000106c007844 */ /* 0x0003e20000000200 */
[----:B------:R-:W-:Y:S02]  /*6f90*/  F2FP.BF16.F32.PACK_AB R26, R29, R28 ;  /* 0x0000001c1d1a723e */ /* 0x000fe400000010ff */
[----:B------:R-:W-:Y:S05]  /*6fa0*/  F2FP.BF16.F32.PACK_AB R27, R35, R30 ;  /* 0x0000001e231b723e */ /* 0x000fea00000010ff */
[----:B------:R1:W-:Y:S01]  /*6fb0*/  STSM.16.M88.4 [R109], R24 ;  /* 0x000000186d007844 */ /* 0x0003e20000000200 */
[----:B------:R-:W-:Y:S01]  /*6fc0*/  @!PT LDS RZ, [RZ] ;  /* 0x00000000fffff984 */ /* 0x000fe20000000800 */
[----:B------:R-:W-:Y:S01]  /*6fd0*/  @!PT LDS RZ, [RZ] ;  /* 0x00000000fffff984 */ /* 0x000fe20000000800 */
[----:B------:R-:W-:Y:S01]  /*6fe0*/  @!PT LDS RZ, [RZ] ;  /* 0x00000000fffff984 */ /* 0x000fe20000000800 */
[----:B------:R-:W-:Y:S01]  /*6ff0*/  @!PT LDS RZ, [RZ] ;  /* 0x00000000fffff984 */ /* 0x000fe20000000800 */
[----:B------:R2:W-:Y:S07]  /*7000*/  MEMBAR.ALL.CTA ;  /* 0x0000000000007992 */ /* 0x0005ee0000008000 */
[----:B--2---:R-:W2:Y:S02]  /*7010*/  FENCE.VIEW.ASYNC.S ;  /* 0x00000000000073c6 */ /* 0x004ea40000000000 */
[----:B--2---:R-:W-:Y:S06]  /*7020*/  BAR.SYNC.DEFER_BLOCKING 0x1, 0x80 ;  /* 0x0042000000007b1d */ /* 0x004fec0000010000 */
[----:B------:R-:W-:Y:S05]  /*7030*/  @P0 BRA `(.L_x_119) ;  /* 0x0000000000280947 */ /* 0x000fea0003800000 */
[----:B------:R-:W-:Y:S02]  /*7040*/  UIADD3 UR4, UPT, UPT, UR48, 0x400, URZ ;  /* 0x0000040030047890 */ /* 0x000fe4000fffe0ff */
[----:B------:R-:W-:Y:S01]  /*7050*/  UIADD3 UR6, UP0, UPT, UR52, 0x680, URZ ;  /* 0x0000068034067890 */ /* 0x000fe2000ff1e0ff */
[----:B------:R-:W-:Y:S03]  /*7060*/  UMOV UR43, UR36 ;  /* 0x00000024002b7c82 */ /* 0x000fe60008000000 */
[----:B------:R-:W-:Y:S01]  /*7070*/  MOV R94, UR4 ;  /* 0x00000004005e7c02 */ /* 0x000fe20008000f00 */
[----:B------:R-:W-:Y:S03]  /*7080*/  UIADD3.X UR7, UPT, UPT, URZ, UR53, URZ, UP0, !UPT ;  /* 0x00000035ff077290 */ /* 0x000fe600087fe4ff */
[----:B------:R-:W-:Y:S11]  /*7090*/  R2UR UR40, R94 ;  /* 0x000000005e2872ca */ /* 0x000ff600000e0000 */
[----:B------:R-:W-:Y:S02]  /*70a0*/  @!UPT UIADD3 URZ, UPT, UPT, URZ, URZ, URZ ;  /* 0x000000fffffff290 */ /* 0x000fe4000fffe0ff */
[----:B------:R2:W-:Y:S01]  /*70b0*/  UTMASTG.3D [UR40], [UR6] ;  /* 0x00000028060073b5 */ /* 0x0005e20008010000 */
[----:B------:R0:W-:Y:S01]  /*70c0*/  UTMACMDFLUSH ;  /* 0x00000000000079b7 */ /* 0x0001e20000000000 */
[----:B--2---:R-:W-:Y:S04]  /*70d0*/  DEPBAR.LE SB0, 0x1 ;  /* 0x000080400000791a */ /* 0x004fe80000000000 */
.L_x_119:
[----:B------:R-:W-:Y:S05]  /*70e0*/  BSYNC.RECONVERGENT B0 ;  /* 0x0000000000007941 */ /* 0x000fea0003800200 */
.L_x_118:
[----:B------:R-:W-:Y:S01]  /*70f0*/  BAR.SYNC.DEFER_BLOCKING 0x1, 0x80 ;  /* 0x0042000000007b1d */ /* 0x000fe20000010000 */
[----:B------:R-:W-:Y:S01]  /*7100*/  ISETP.NE.AND P1, PT, R105, RZ, PT ;  /* 0x000000ff6900720c */ /* 0x000fe20003f25270 */
[----:B------:R-:W-:Y:S01]  /*7110*/  UIADD3 UR4, UPT, UPT, UR50, -0x1, URZ ;  /* 0xffffffff32047890 */ /* 0x000fe2000fffe0ff */
[----:B------:R-:W-:Y:S03]  /*7120*/  LEA R2, R65, UR48, 0x3 ;  /* 0x0000003041027c11 */ /* 0x000fe6000f8e18ff */
[----:B------:R-:W-:Y:S08]  /*7130*/  UISETP.GT.U32.AND UP0, UPT, UR4, -0x3, UPT ;  /* 0xfffffffd0400788c */ /* 0x000ff0000bf04070 */
[----:B------:R-:W-:Y:S01]  /*7140*/  @P1 SHF.L.U32 R3, R98, 0x1f, RZ ;  /* 0x0000001f62031819 */ /* 0x000fe200000006ff */
[----:B------:R-:W-:Y:S06]  /*7150*/  BRA.U UP0, `(.L_x_120) ;  /* 0x0000000100247547 */ /* 0x000fec000b800000 */
[----:B------:R-:W-:Y:S01]  /*7160*/  IMAD.U32 R4, RZ, RZ, UR49 ;  /* 0x00000031ff047e24 */ /* 0x000fe2000f8e00ff */
[----:B------:R-:W-:Y:S01]  /*7170*/  MOV R0, UR37 ;  /* 0x0000002500007c02 */ /* 0x000fe20008000f00 */
[----:B------:R-:W-:Y:S03]  /*7180*/  UIADD3 UR49, UPT, UPT, UR49, 0x1, URZ ;  /* 0x0000000131317890 */ /* 0x000fe6000fffe0ff */
[----:B------:R-:W-:Y:S01]  /*7190*/  @P1 LEA R4, R4, UR48, 0x3 ;  /* 0x0000003004041c11 */ /* 0x000fe2000f8e18ff */
[----:B------:R-:W-:Y:S04]  /*71a0*/  UISETP.NE.AND UP0, UPT, UR49, 0x3, UPT ;  /* 0x000000033100788c */ /* 0x000fe8000bf05270 */
[----:B------:R-:W-:Y:S01]  /*71b0*/  @P1 VIADD R4, R4, 0x1a8 ;  /* 0x000001a804041836 */ /* 0x000fe20000000000 */
[----:B------:R-:W-:Y:S04]  /*71c0*/  USEL UR49, UR49, URZ, UP0 ;  /* 0x000000ff31317287 */ /* 0x000fe80008000000 */
[----:B------:R-:W-:Y:S04]  /*71d0*/  @P1 PRMT R0, R0, 0x654, R4 ;  /* 0x0000065400001816 */ /* 0x000fe80000000004 */
[----:B------:R2:W-:Y:S04]  /*71e0*/  @P1 SYNCS.ARRIVE.TRANS64.RED.A1T0 RZ, [R0+URZ], RZ ;  /* 0x000000ff00ff19a7 */ /* 0x0005e800081004ff */
.L_x_120:
[----:B------:R-:W3:Y:S01]  /*71f0*/  @P1 SYNCS.PHASECHK.TRANS64.TRYWAIT P0, [R2+URZ+0x190], R3 ;  /* 0x00019003020015a7 */ /* 0x000ee200080011ff */
[----:B------:R-:W-:Y:S01]  /*7200*/  BSSY B1, `(.L_x_121) ;  /* 0x0000017000017945 */ /* 0x000fe20003800000 */
[----:B---3--:R-:W-:Y:S03]  /*7210*/  @P1 SEL R67, RZ, 0x1, !P0 ;  /* 0x00000001ff431807 */ /* 0x008fe60004000000 */
[----:B------:R-:W-:Y:S05]  /*7220*/  @!P1 BRA `(.L_x_122) ;  /* 0x0000000000509947 */ /* 0x000fea0003800000 */
[----:B------:R-:W-:Y:S01]  /*7230*/  ISETP.NE.AND P1, PT, R72, RZ, PT ;  /* 0x000000ff4800720c */ /* 0x000fe20003f25270 */
[----:B------:R-:W-:Y:S01]  /*7240*/  BSSY B0, `(.L_x_123) ;  /* 0x000000a000007945 */ /* 0x000fe20003800000 */
[----:B------:R-:W-:Y:S11]  /*7250*/  ISETP.NE.AND P0, PT, R67, RZ, PT ;  /* 0x000000ff4300720c */ /* 0x000ff60003f05270 */
[----:B------:R-:W-:Y:S04]  /*7260*/  @P1 IMAD R5, R65, 0x2000, R66 ;  /* 0x0000200041051824 */ /* 0x000fe800078e0242 */
[----:B------:R-:W-:Y:S05]  /*7270*/  @P1 VIADD R4, R5, UR48 ;  /* 0x0000003005041c36 */ /* 0x000fea0008000000 */
[----:B------:R-:W-:Y:S01]  /*7280*/  @P1 IADD3 R3, PT, PT, R73, R4, RZ ;  /* 0x0000000449031210 */ /* 0x000fe20007ffe0ff */
[----:B------:R-:W-:Y:S01]  /*7290*/  @P1 IMAD.IADD R4, R99, 0x1, R4 ;  /* 0x0000000163041824 */ /* 0x000fe200078e0204 */
[----:B------:R-:W-:Y:S06]  /*72a0*/  @P0 BRA `(.L_x_124) ;  /* 0x00000000000c0947 */ /* 0x000fec0003800000 */
[----:B--2---:R-:W-:Y:S04]  /*72b0*/  SHF.L.U32 R0, R98, 0x1f, RZ ;  /* 0x0000001f62007819 */ /* 0x004fe800000006ff */
[----:B------:R-:W2:Y:S02]  /*72c0*/  SYNCS.PHASECHK.TRANS64.TRYWAIT P0, [R2+URZ+0x190], R0 ;  /* 0x00019000020075a7 */ /* 0x000ea400080011ff */
[----:B--2---:R-:W-:Y:S05]  /*72d0*/  @!P0 BRA `(.L_x_125) ;  /* 0x0000002c00308947 */ /* 0x004fea0003800000 */
.L_x_124:
[----:B------:R-:W-:Y:S05]  /*72e0*/  BSYNC B0 ;  /* 0x0000000000007941 */ /* 0x000fea0003800000 */
.L_x_123:
[----:B------:R-:W-:Y:S02]  /*72f0*/  ISETP.NE.AND P0, PT, R72, RZ, PT ;  /* 0x000000ff4800720c */ /* 0x000fe40003f05270 */
[----:B------:R-:W-:Y:S11]  /*7300*/  IADD3 R65, PT, PT, R65, 0x1, RZ ;  /* 0x0000000141417810 */ /* 0x000ff60007ffe0ff */
[----:B--2---:R-:W-:Y:S01]  /*7310*/  @P0 IMAD.IADD R0, R99, 0x1, R3 ;  /* 0x0000000163000824 */ /* 0x004fe200078e0203 */
[----:B------:R-:W-:Y:S05]  /*7320*/  @P0 WARPSYNC.ALL ;  /* 0x0000000000000948 */ /* 0x000fea0003800000 */
[----:B------:R3:W4:Y:S04]  /*7330*/  @P0 LDSM.16.M88.4 R56, [R5+UR48+0x400] ;  /* 0x000400300538083b */ /* 0x0007280008000200 */
[----:B------:R3:W2:Y:S04]  /*7340*/  @P0 LDSM.16.M88.4 R60, [R4+0x400] ;  /* 0x00040000043c083b */ /* 0x0006a80000000200 */
[----:B------:R3:W1:Y:S04]  /*7350*/  @P0 LDSM.16.M88.4 R68, [R3+0x400] ;  /* 0x000400000344083b */ /* 0x0006680000000200 */
[----:B------:R3:W1:Y:S02]  /*7360*/  @P0 LDSM.16.M88.4 R76, [R0+0x400] ;  /* 0x00040000004c083b */ /* 0x0006640000000200 */
.L_x_122:
[----:B------:R-:W-:Y:S05]  /*7370*/  BSYNC B1 ;  /* 0x0000000000017941 */ /* 0x000fea0003800000 */
.L_x_121:
[----:B--23--:R-:W-:Y:S05]  /*7380*/  VIADD R0, R48, 0x40 ;  /* 0x0000004030007836 */ /* 0x00cfea0000000000 */
[----:B------:R-:W-:Y:S04]  /*7390*/  SHF.R.U32.HI R0, RZ, 0x15, R0 ;  /* 0x00000015ff007819 */ /* 0x000fe80000011600 */
[----:B------:R-:W-:Y:S11]  /*73a0*/  LOP3.LUT P0, RZ, R0, 0x3, R93, 0x48, !PT ;  /* 0x0000000300ff7812 */ /* 0x000ff6000780485d */
[----:B------:R-:W-:Y:S02]  /*73b0*/  @!UPT UIADD3 URZ, UPT, UPT, URZ, URZ, URZ ;  /* 0x000000fffffff290 */ /* 0x000fe4000fffe0ff */
[----:B------:R-:W-:Y:S05]  /*73c0*/  @!P0 BRA `(.L_x_126) ;  /* 0x0000000000408947 */ /* 0x000fea0003800000 */
[----:B------:R-:W2:Y:S01]  /*73d0*/  LDCU.64 UR8, c[0x4][0x70] ;  /* 0x01000e00ff0877ac */ /* 0x000ea20008000a00 */
[----:B------:R-:W-:Y:S01]  /*73e0*/  MOV R3, 0x0 ;  /* 0x0000000000037802 */ /* 0x000fe20000000f00 */
[----:B------:R-:W-:Y:S02]  /*73f0*/  HFMA2 R12, -RZ, RZ, 0, 5.9604644775390625e-08 ;  /* 0x00000001ff0c7431 */ /* 0x000fe400000001ff */
[----:B-1----:R-:W-:Y:S02]  /*7400*/  IMAD.MOV.U32 R8, RZ, RZ, 0x192 ;  /* 0x00000192ff087424 */ /* 0x002fe400078e00ff */
[----:B------:R-:W-:Y:S01]  /*7410*/  IMAD.MOV.U32 R13, RZ, RZ, RZ ;  /* 0x000000ffff0d7224 */ /* 0x000fe200078e00ff */
[----:B------:R-:W1:Y:S01]  /*7420*/  LDCU.64 UR6, c[0x4][0x78] ;  /* 0x01000f00ff0677ac */ /* 0x000e620008000a00 */
[----:B------:R-:W3:Y:S01]  /*7430*/  LDC.64 R2, c[0x4][R3] ;  /* 0x0100000003027b82 */ /* 0x000ee20000000a00 */
[----:B------:R-:W5:Y:S01]  /*7440*/  LDCU.64 UR4, c[0x4][0x10] ;  /* 0x01000200ff0477ac */ /* 0x000f620008000a00 */
[----:B--2---:R-:W-:Y:S01]  /*7450*/  MOV R5, UR9 ;  /* 0x0000000900057c02 */ /* 0x004fe20008000f00 */
[----:B------:R-:W-:Y:S01]  /*7460*/  IMAD.U32 R4, RZ, RZ, UR8 ;  /* 0x00000008ff047e24 */ /* 0x000fe2000f8e00ff */
[----:B-1----:R-:W-:Y:S01]  /*7470*/  MOV R7, UR7 ;  /* 0x0000000700077c02 */ /* 0x002fe20008000f00 */
[----:B------:R-:W-:Y:S01]  /*7480*/  IMAD.U32 R6, RZ, RZ, UR6 ;  /* 0x00000006ff067e24 */ /* 0x000fe2000f8e00ff */
[----:B-----5:R-:W-:Y:S01]  /*7490*/  MOV R11, UR5 ;  /* 0x00000005000b7c02 */ /* 0x020fe20008000f00 */
[----:B------:R-:W-:Y:S02]  /*74a0*/  IMAD.U32 R10, RZ, RZ, UR4 ;  /* 0x00000004ff0a7e24 */ /* 0x000fe4000f8e00ff */
[----:B------:R-:W-:Y:S07]  /*74b0*/  LEPC R20, `(.L_x_126) ;  /* 0x000000001014794e */ /* 0x000fee0000000000 */
[----:B---34-:R-:W-:Y:S05]  /*74c0*/  CALL.ABS.NOINC R2 ;  /* 0x0000000002007343 */ /* 0x018fea0003c00000 */
.L_x_126:
[----:B----4-:R-:W-:Y:S01]  /*74d0*/  SHF.L.U32 R50, R56, 0x10, RZ ;  /* 0x0000001038327819 */ /* 0x010fe200000006ff */
[----:B------:R-:W-:Y:S05]  /*74e0*/  WARPSYNC.ALL ;  /* 0x0000000000007948 */ /* 0x000fea0003800000 */
[----:B------:R-:W-:Y:S01]  /*74f0*/  R2UR UR4, R48 ;  /* 0x00000000300472ca */ /* 0x000fe200000e0000 */
[----:B------:R-:W-:Y:S01]  /*7500*/  BSSY.RECONVERGENT B0, `(.L_x_127) ;  /* 0x0000087000007945 */ /* 0x000fe20003800200 */
[----:B------:R-:W-:Y:S02]  /*7510*/  LOP3.LUT R51, R56, 0xffff0000, RZ, 0xc0, !PT ;  /* 0xffff000038337812 */ /* 0x000fe400078ec0ff */
[----:B-1----:R-:W-:Y:S02]  /*7520*/  SHF.L.U32 R52, R57, 0x10, RZ ;  /* 0x0000001039347819 */ /* 0x002fe400000006ff */
[----:B------:R-:W-:Y:S07]  /*7530*/  ISETP.NE.AND P0, PT, R101, RZ, PT ;  /* 0x000000ff6500720c */ /* 0x000fee0003f05270 */
[----:B------:R-:W1:Y:S02]  /*7540*/  LDTM.16dp256bit.x8 R4, tmem[UR4+0x40] ;  /* 0x00004004000479ee */ /* 0x000e6400081a0000 */
[C---:B-1----:R-:W-:Y:S01]  /*7550*/  FMUL R0, R47.reuse, R4 ;  /* 0x000000042f007220 */ /* 0x042fe20000400000 */
        /* <DEDUP_REMOVED lines=87> */
[----:B------:R-:W-:Y:S01]  /*7ad0*/  LOP3.LUT R5, R79, 0xffff0000, RZ, 0xc0, !PT ;  /* 0xffff00004f057812 */ /* 0x000fe200078ec0ff */
[----:B------:R-:W-:Y:S01]  /*7ae0*/  FFMA R25, R49, R0, R25 ;  /* 0x0000000031197223 */ /* 0x000fe20000000019 */
[----:B------:R-:W-:Y:S01]  /*7af0*/  LOP3.LUT R0, R77, 0xffff0000, RZ, 0xc0, !PT ;  /* 0xffff00004d007812 */ /* 0x000fe200078ec0ff */
[----:B------:R-:W-:Y:S01]  /*7b00*/  FFMA R26, R49, R3, R26 ;  /* 0x00000003311a7223 */ /* 0x000fe2000000001a */
[----:B------:R-:W-:Y:S01]  /*7b10*/  LOP3.LUT R3, R78, 0xffff0000, RZ, 0xc0, !PT ;  /* 0xffff00004e037812 */ /* 0x000fe200078ec0ff */
[----:B------:R-:W-:Y:S01]  /*7b20*/  FMUL R35, R47, R35 ;  /* 0x000000232f237220 */ /* 0x000fe20000400000 */
[----:B------:R-:W-:Y:S01]  /*7b30*/  F2FP.BF16.F32.PACK_AB R9, R15, R10 ;  /* 0x0000000a0f09723e */ /* 0x000fe200000010ff */
[----:B------:R-:W-:Y:S01]  /*7b40*/  FFMA R31, R49, R0, R31 ;  /* 0x00000000311f7223 */ /* 0x000fe2000000001f */
[----:B------:R-:W-:Y:S01]  /*7b50*/  F2FP.BF16.F32.PACK_AB R10, R13, R12 ;  /* 0x0000000c0d0a723e */ /* 0x000fe200000010ff */
        /* <DEDUP_REMOVED lines=12> */
[----:B------:R1:W-:Y:S01]  /*7c20*/  STSM.16.M88.4 [R108+0x2000], R16 ;  /* 0x002000106c007844 */ /* 0x0003e20000000200 */
[----:B------:R-:W-:Y:S02]  /*7c30*/  F2FP.BF16.F32.PACK_AB R26, R29, R28 ;  /* 0x0000001c1d1a723e */ /* 0x000fe400000010ff */
[----:B------:R-:W-:Y:S05]  /*7c40*/  F2FP.BF16.F32.PACK_AB R27, R35, R30 ;  /* 0x0000001e231b723e */ /* 0x000fea00000010ff */
[----:B------:R1:W-:Y:S01]  /*7c50*/  STSM.16.M88.4 [R109+0x2000], R24 ;  /* 0x002000186d007844 */ /* 0x0003e20000000200 */
        /* <DEDUP_REMOVED lines=8> */
[----:B------:R-:W-:Y:S02]  /*7ce0*/  UIADD3 UR8, UP0, UPT, UR52, 0x680, URZ ;  /* 0x0000068034087890 */ /* 0x000fe4000ff1e0ff */
[----:B------:R-:W-:Y:S02]  /*7cf0*/  UIADD3 UR5, UPT, UPT, UR41, 0x40, URZ ;  /* 0x0000004029057890 */ /* 0x000fe4000fffe0ff */
[----:B------:R-:W-:Y:S02]  /*7d00*/  UIADD3 UR4, UPT, UPT, UR48, 0x2400, URZ ;  /* 0x0000240030047890 */ /* 0x000fe4000fffe0ff */
[----:B------:R-:W-:Y:S01]  /*7d10*/  UIADD3.X UR9, UPT, UPT, URZ, UR53, URZ, UP0, !UPT ;  /* 0x00000035ff097290 */ /* 0x000fe200087fe4ff */
[----:B------:R-:W-:Y:S01]  /*7d20*/  UMOV UR6, UR42 ;  /* 0x0000002a00067c82 */ /* 0x000fe20008000000 */
[----:B------:R-:W-:Y:S07]  /*7d30*/  UMOV UR7, UR36 ;  /* 0x0000002400077c82 */ /* 0x000fee0008000000 */
[----:B------:R2:W-:Y:S01]  /*7d40*/  UTMASTG.3D [UR4], [UR8] ;  /* 0x00000004080073b5 */ /* 0x0005e20008010000 */
[----:B------:R0:W-:Y:S01]  /*7d50*/  UTMACMDFLUSH ;  /* 0x00000000000079b7 */ /* 0x0001e20000000000 */
[----:B--2---:R-:W-:Y:S04]  /*7d60*/  DEPBAR.LE SB0, 0x1 ;  /* 0x000080400000791a */ /* 0x004fe80000000000 */
.L_x_128:
[----:B------:R-:W-:Y:S05]  /*7d70*/  BSYNC.RECONVERGENT B0 ;  /* 0x0000000000007941 */ /* 0x000fea0003800200 */
.L_x_127:
[----:B------:R-:W-:Y:S01]  /*7d80*/  BAR.SYNC.DEFER_BLOCKING 0x1, 0x80 ;  /* 0x0042000000007b1d */ /* 0x000fe20000010000 */
[----:B------:R-:W-:Y:S01]  /*7d90*/  ISETP.NE.AND P1, PT, R105, RZ, PT ;  /* 0x000000ff6900720c */ /* 0x000fe20003f25270 */
[----:B------:R-:W-:Y:S01]  /*7da0*/  UISETP.GT.U32.AND UP0, UPT, UR50, -0x3, UPT ;  /* 0xfffffffd3200788c */ /* 0x000fe2000bf04070 */
[----:B------:R-:W-:Y:S11]  /*7db0*/  LEA R4, R65, UR48, 0x3 ;  /* 0x0000003041047c11 */ /* 0x000ff6000f8e18ff */
        /* <DEDUP_REMOVED lines=11> */
.L_x_129:
        /* <DEDUP_REMOVED lines=15> */
.L_x_133:
[----:B------:R-:W-:Y:S05]  /*7f60*/  BSYNC B0 ;  /* 0x0000000000007941 */ /* 0x000fea0003800000 */
.L_x_132:
[----:B------:R-:W-:Y:S11]  /*7f70*/  ISETP.NE.AND P0, PT, R72, RZ, PT ;  /* 0x000000ff4800720c */ /* 0x000ff60003f05270 */
[----:B------:R-:W-:Y:S02]  /*7f80*/  @!UPT UIADD3 URZ, UPT, UPT, URZ, URZ, URZ ;  /* 0x000000fffffff290 */ /* 0x000fe4000fffe0ff */
[----:B--2---:R-:W-:Y:S01]  /*7f90*/  @P0 IADD3 R0, PT, PT, R99, R73, RZ ;  /* 0x0000004963000210 */ /* 0x004fe20007ffe0ff */
[----:B------:R-:W-:Y:S05]  /*7fa0*/  @P0 WARPSYNC.ALL ;  /* 0x0000000000000948 */ /* 0x000fea0003800000 */
[----:B------:R3:W4:Y:S04]  /*7fb0*/  @P0 LDSM.16.M88.4 R56, [R65+UR48+0x400] ;  /* 0x000400304138083b */ /* 0x0007280008000200 */
[----:B------:R3:W2:Y:S04]  /*7fc0*/  @P0 LDSM.16.M88.4 R60, [R2+0x400] ;  /* 0x00040000023c083b */ /* 0x0006a80000000200 */
[----:B------:R3:W1:Y:S04]  /*7fd0*/  @P0 LDSM.16.M88.4 R68, [R73+0x400] ;  /* 0x000400004944083b */ /* 0x0006680000000200 */
[----:B------:R3:W1:Y:S02]  /*7fe0*/  @P0 LDSM.16.M88.4 R76, [R0+0x400] ;  /* 0x00040000004c083b */ /* 0x0006640000000200 */
.L_x_131:
[----:B------:R-:W-:Y:S05]  /*7ff0*/  BSYNC B1 ;  /* 0x0000000000017941 */ /* 0x000fea0003800000 */
.L_x_130:
        /* <DEDUP_REMOVED lines=21> */
.L_x_135:
[----:B------:R-:W-:Y:S01]  /*8150*/  ISETP.NE.AND P0, PT, R101, RZ, PT ;  /* 0x000000ff6500720c */ /* 0x000fe20003f05270 */
[----:B------:R-:W-:Y:S05]  /*8160*/  WARPSYNC.ALL ;  /* 0x0000000000007948 */ /* 0x000fea0003800000 */
[----:B------:R-:W-:Y:S01]  /*8170*/  R2UR UR4, R48 ;  /* 0x00000000300472ca */ /* 0x000fe200000e0000 */
[----:B------:R-:W-:Y:S01]  /*8180*/  BSSY.RECONVERGENT B0, `(.L_x_136) ;  /* 0x000008c000007945 */ /* 0x000fe20003800200 */
[C---:B----4-:R-:W-:Y:S02]  /*8190*/  SHF.L.U32 R0, R56.reuse, 0x10, RZ ;  /* 0x0000001038007819 */ /* 0x050fe400000006ff */
[----:B------:R-:W-:Y:S02]  /*81a0*/  LOP3.LUT R2, R56, 0xffff0000, RZ, 0xc0, !PT ;  /* 0xffff000038027812 */ /* 0x000fe400078ec0ff */
[C---:B------:R-:W-:Y:S02]  /*81b0*/  SHF.L.U32 R3, R57.reuse, 0x10, RZ ;  /* 0x0000001039037819 */ /* 0x040fe400000006ff */
[----:B------:R-:W-:Y:S02]  /*81c0*/  LOP3.LUT R48, R57, 0xffff0000, RZ, 0xc0, !PT ;  /* 0xffff000039307812 */ /* 0x000fe400078ec0ff */
[C---:B------:R-:W-:Y:S02]  /*81d0*/  SHF.L.U32 R50, R58.reuse, 0x10, RZ ;  /* 0x000000103a327819 */ /* 0x040fe400000006ff */
[----:B------:R-:W-:Y:S01]  /*81e0*/  LOP3.LUT R51, R58, 0xffff0000, RZ, 0xc0, !PT ;  /* 0xffff00003a337812 */ /* 0x000fe200078ec0ff */
[----:B-1----:R-:W1:Y:S01]  /*81f0*/  LDTM.16dp256bit.x8 R4, tmem[UR4+0x80] ;  /* 0x00008004000479ee */ /* 0x002e6200081a0000 */
[C---:B------:R-:W-:Y:S01]  /*8200*/  SHF.L.U32 R52, R59.reuse, 0x10, RZ ;  /* 0x000000103b347819 */ /* 0x040fe200000006ff */
[----:B------:R-:W-:Y:S01]  /*8210*/  NOP ;  /* 0x0000000000007918 */ /* 0x000fe20000000000 */
[----:B------:R-:W-:Y:S02]  /*8220*/  LOP3.LUT R53, R59, 0xffff0000, RZ, 0xc0, !PT ;  /* 0xffff00003b357812 */ /* 0x000fe400078ec0ff */
[----:B------:R-:W-:Y:S02]  /*8230*/  R2UR UR5, R64 ;  /* 0x00000000400572ca */ /* 0x000fe400000e0000 */
[C---:B------:R-:W-:Y:S02]  /*8240*/  SHF.L.U32 R54, R60.reuse, 0x10, RZ ;  /* 0x000000103c367819 */ /* 0x040fe400000006ff */
[----:B------:R-:W-:Y:S02]  /*8250*/  LOP3.LUT R55, R60, 0xffff0000, RZ, 0xc0, !PT ;  /* 0xffff00003c377812 */ /* 0x000fe400078ec0ff */
[C---:B------:R-:W-:Y:S02]  /*8260*/  SHF.L.U32 R56, R61.reuse, 0x10, RZ ;  /* 0x000000103d387819 */ /* 0x040fe400000006ff */
[----:B------:R-:W-:Y:S02]  /*8270*/  LOP3.LUT R57, R61, 0xffff0000, RZ, 0xc0, !PT ;  /* 0xffff00003d397812 */ /* 0x000fe400078ec0ff */
[C---:B------:R-:W-:Y:S02]  /*8280*/  SHF.L.U32 R58, R62.reuse, 0x10, RZ ;  /* 0x000000103e3a7819 */ /* 0x040fe400000006ff */
[----:B------:R-:W-:Y:S01]  /*8290*/  LOP3.LUT R59, R62, 0xffff0000, RZ, 0xc0, !PT ;  /* 0xffff00003e3b7812 */ /* 0x000fe200078ec0ff */
[----:B------:R-:W-:Y:S01]  /*82a0*/  UIADD3 UR5, UPT, UPT, UR5, 0x210, URZ ;  /* 0x0000021005057890 */ /* 0x000fe2000fffe0ff */
[C---:B------:R-:W-:Y:S02]  /*82b0*/  SHF.L.U32 R60, R63.reuse, 0x10, RZ ;  /* 0x000000103f3c7819 */ /* 0x040fe400000006ff */
[----:B------:R-:W-:Y:S01]  /*82c0*/  LOP3.LUT R61, R63, 0xffff0000, RZ, 0xc0, !PT ;  /* 0xffff00003f3d7812 */ /* 0x000fe200078ec0ff */
[----:B------:R-:W-:Y:S01]  /*82d0*/  UPRMT UR5, UR37, 0x654, UR5 ;  /* 0x0000065425057896 */ /* 0x000fe20008000005 */
[C---:B------:R-:W-:Y:S01]  /*82e0*/  SHF.L.U32 R62, R68.reuse, 0x10, RZ ;  /* 0x00000010443e7819 */ /* 0x040fe200000006ff */
[C---:B-1----:R-:W-:Y:S01]  /*82f0*/  FMUL R4, R47.reuse, R4 ;  /* 0x000000042f047220 */ /* 0x042fe20000400000 */
[C---:B------:R-:W-:Y:S01]  /*8300*/  FMUL R5, R47.reuse, R5 ;  /* 0x000000052f057220 */ /* 0x040fe20000400000 */
[----:B------:R-:W-:Y:S01]  /*8310*/  FMUL R6, R47, R6 ;  /* 0x000000062f067220 */ /* 0x000fe20000400000 */
[----:B------:R-:W-:Y:S01]  /*8320*/  LOP3.LUT R63, R68, 0xffff0000, RZ, 0xc0, !PT ;  /* 0xffff0000443f7812 */ /* 0x000fe200078ec0ff */
[C---:B------:R-:W-:Y:S01]  /*8330*/  FFMA R4, R49.reuse, R0, R4 ;  /* 0x0000000031047223 */ /* 0x040fe20000000004 */
[----:B------:R-:W-:Y:S01]  /*8340*/  FFMA R5, R49, R2, R5 ;  /* 0x0000000231057223 */ /* 0x000fe20000000005 */
[----:B------:R-:W-:Y:S01]  /*8350*/  SHF.L.U32 R64, R69, 0x10, RZ ;  /* 0x0000001045407819 */ /* 0x000fe200000006ff */
[----:B------:R-:W-:Y:S01]  /*8360*/  SYNCS.ARRIVE.TRANS64.RED.A1T0 RZ, [UR5], RZ ;  /* 0x000000ffffff79a7 */ /* 0x000fe20008100405 */
[----:B------:R-:W-:Y:S01]  /*8370*/  FFMA R6, R49, R3, R6 ;  /* 0x0000000331067223 */ /* 0x000fe20000000006 */
[----:B------:R-:W-:Y:S01]  /*8380*/  FMUL R7, R47, R7 ;  /* 0x000000072f077220 */ /* 0x000fe20000400000 */
[----:B------:R-:W-:Y:S01]  /*8390*/  LOP3.LUT R65, R69, 0xffff0000, RZ, 0xc0, !PT ;  /* 0xffff000045417812 */ /* 0x000fe200078ec0ff */
[----:B------:R-:W-:Y:S01]  /*83a0*/  FMUL R8, R47, R8 ;  /* 0x000000082f087220 */ /* 0x000fe20000400000 */
[----:B------:R-:W-:Y:S01]  /*83b0*/  F2FP.BF16.F32.PACK_AB R4, R5, R4 ;  /* 0x000000040504723e */ /* 0x000fe200000010ff */
[----:B------:R-:W-:Y:S01]  /*83c0*/  FFMA R7, R49, R48, R7 ;  /* 0x0000003031077223 */ /* 0x000fe20000000007 */
[----:B------:R-:W-:Y:S01]  /*83d0*/  FMUL R9, R47, R9 ;  /* 0x000000092f097220 */ /* 0x000fe20000400000 */
[----:B------:R-:W-:Y:S01]  /*83e0*/  FFMA R8, R49, R50, R8 ;  /* 0x0000003231087223 */ /* 0x000fe20000000008 */
[C---:B------:R-:W-:Y:S01]  /*83f0*/  SHF.L.U32 R66, R70.reuse, 0x10, RZ ;  /* 0x0000001046427819 */ /* 0x040fe200000006ff */
[----:B------:R-:W-:Y:S01]  /*8400*/  FMUL R0, R47, R10 ;  /* 0x0000000a2f007220 */ /* 0x000fe20000400000 */
[----:B------:R-:W-:Y:S01]  /*8410*/  F2FP.BF16.F32.PACK_AB R5, R7, R6 ;  /* 0x000000060705723e */ /* 0x000fe200000010ff */
[----:B------:R-:W-:Y:S01]  /*8420*/  FFMA R9, R49, R51, R9 ;  /* 0x0000003331097223 */ /* 0x000fe20000000009 */
[----:B------:R-:W-:Y:S01]  /*8430*/  FMUL R2, R47, R11 ;  /* 0x0000000b2f027220 */ /* 0x000fe20000400000 */
[----:B------:R-:W-:Y:S01]  /*8440*/  FFMA R0, R49, R52, R0 ;  /* 0x0000003431007223 */ /* 0x000fe20000000000 */
[----:B------:R-:W-:Y:S01]  /*8450*/  LOP3.LUT R67, R70, 0xffff0000, RZ, 0xc0, !PT ;  /* 0xffff000046437812 */ /* 0x000fe200078ec0ff */
[----:B------:R-:W-:Y:S01]  /*8460*/  FMUL R3, R47, R12 ;  /* 0x0000000c2f037220 */ /* 0x000fe20000400000 */
[----:B------:R-:W-:Y:S01]  /*8470*/  F2FP.BF16.F32.PACK_AB R6, R9, R8 ;  /* 0x000000080906723e */ /* 0x000fe200000010ff */
[----:B------:R-:W-:Y:S01]  /*8480*/  FFMA R2, R49, R53, R2 ;  /* 0x0000003531027223 */ /* 0x000fe20000000002 */
[----:B------:R-:W-:Y:S01]  /*8490*/  FMUL R10, R47, R13 ;  /* 0x0000000d2f0a7220 */ /* 0x000fe20000400000 */
[----:B------:R-:W-:Y:S01]  /*84a0*/  FFMA R3, R49, R54, R3 ;  /* 0x0000003631037223 */ /* 0x000fe20000000003 */
[----:B------:R-:W-:Y:S01]  /*84b0*/  SHF.L.U32 R68, R71, 0x10, RZ ;  /* 0x0000001047447819 */ /* 0x000fe200000006ff */
[----:B------:R-:W-:Y:S01]  /*84c0*/  FMUL R11, R47, R14 ;  /* 0x0000000e2f0b7220 */ /* 0x000fe20000400000 */
[----:B------:R-:W-:Y:S01]  /*84d0*/  F2FP.BF16.F32.PACK_AB R7, R2, R0 ;  /* 0x000000000207723e */ /* 0x000fe200000010ff */
[----:B------:R-:W-:Y:S01]  /*84e0*/  FFMA R10, R49, R55, R10 ;  /* 0x00000037310a7223 */ /* 0x000fe2000000000a */
[----:B------:R-:W-:Y:S01]  /*84f0*/  FMUL R15, R47, R15 ;  /* 0x0000000f2f0f7220 */ /* 0x000fe20000400000 */
[----:B------:R-:W-:Y:S01]  /*8500*/  FFMA R11, R49, R56, R11 ;  /* 0x00000038310b7223 */ /* 0x000fe2000000000b */
[----:B------:R-:W-:Y:S01]  /*8510*/  LOP3.LUT R69, R71, 0xffff0000, RZ, 0xc0, !PT ;  /* 0xffff000047457812 */ /* 0x000fe200078ec0ff */
[----:B------:R1:W-:Y:S01]  /*8520*/  STSM.16.M88.4 [R107+0x4400], R4 ;  /* 0x004400046b007844 */ /* 0x0003e20000000200 */
[----:B------:R-:W-:Y:S01]  /*8530*/  F2FP.BF16.F32.PACK_AB R8, R10, R3 ;  /* 0x000000030a08723e */ /* 0x000fe200000010ff */
[----:B------:R-:W-:Y:S01]  /*8540*/  FFMA R15, R49, R57, R15 ;  /* 0x00000039310f7223 */ /* 0x000fe2000000000f */
[C---:B------:R-:W-:Y:S01]  /*8550*/  FMUL R12, R47.reuse, R16 ;  /* 0x000000102f0c7220 */ /* 0x040fe20000400000 */
[C---:B------:R-:W-:Y:S01]  /*8560*/  FMUL R13, R47.reuse, R17 ;  /* 0x000000112f0d7220 */ /* 0x040fe20000400000 */
[----:B------:R-:W-:Y:S01]  /*8570*/  FMUL R14, R47, R18 ;  /* 0x000000122f0e7220 */ /* 0x000fe20000400000 */
[C---:B------:R-:W-:Y:S01]  /*8580*/  SHF.L.U32 R70, R76.reuse, 0x10, RZ ;  /* 0x000000104c467819 */ /* 0x040fe200000006ff */
[----:B------:R-:W-:Y:S01]  /*8590*/  FFMA R12, R49, R58, R12 ;  /* 0x0000003a310c7223 */ /* 0x000fe2000000000c */
[----:B------:R-:W-:Y:S01]  /*85a0*/  F2FP.BF16.F32.PACK_AB R9, R15, R11 ;  /* 0x0000000b0f09723e */ /* 0x000fe200000010ff */
[C---:B------:R-:W-:Y:S01]  /*85b0*/  FFMA R13, R49.reuse, R59, R13 ;  /* 0x0000003b310d7223 */ /* 0x040fe2000000000d */
[----:B------:R-:W-:Y:S01]  /*85c0*/  FFMA R14, R49, R60, R14 ;  /* 0x0000003c310e7223 */ /* 0x000fe2000000000e */
[C---:B------:R-:W-:Y:S01]  /*85d0*/  FMUL R19, R47.reuse, R19 ;  /* 0x000000132f137220 */ /* 0x040fe20000400000 */
        /* <DEDUP_REMOVED lines=22> */
[----:B------:R-:W-:Y:S01]  /*8740*/  FFMA R21, R49, R67, R21 ;  /* 0x0000004331157223 */ /* 0x000fe20000000015 */
[C---:B------:R-:W-:Y:S01]  /*8750*/  FMUL R27, R47.reuse, R27 ;  /* 0x0000001b2f1b7220 */ /* 0x040fe20000400000 */
[C---:B------:R-:W-:Y:S01]  /*8760*/  FMUL R24, R47.reuse, R28 ;  /* 0x0000001c2f187220 */ /* 0x040fe20000400000 */
[----:B------:R-:W-:Y:S01]  /*8770*/  FMUL R25, R47, R29 ;  /* 0x0000001d2f197220 */ /* 0x000fe20000400000 */
[----:B------:R-:W-:Y:S01]  /*8780*/  FFMA R22, R49, R68, R22 ;  /* 0x0000004431167223 */ /* 0x000fe20000000016 */
[----:B------:R-:W-:Y:S01]  /*8790*/  FMUL R26, R47, R30 ;  /* 0x0000001e2f1a7220 */ /* 0x000fe20000400000 */
[----:B------:R-:W-:Y:S01]  /*87a0*/  FFMA R27, R49, R69, R27 ;  /* 0x00000045311b7223 */ /* 0x000fe2000000001b */
[----:B------:R-:W-:Y:S01]  /*87b0*/  FMUL R31, R47, R31 ;  /* 0x0000001f2f1f7220 */ /* 0x000fe20000400000 */
[----:B------:R-:W-:Y:S01]  /*87c0*/  FFMA R24, R49, R70, R24 ;  /* 0x0000004631187223 */ /* 0x000fe20000000018 */
[----:B------:R-:W-:Y:S01]  /*87d0*/  LOP3.LUT R75, R78, 0xffff0000, RZ, 0xc0, !PT ;  /* 0xffff00004e4b7812 */ /* 0x000fe200078ec0ff */
[----:B------:R-:W-:Y:S01]  /*87e0*/  FMUL R28, R47, R32 ;  /* 0x000000202f1c7220 */ /* 0x000fe20000400000 */
[----:B------:R-:W-:Y:S01]  /*87f0*/  FFMA R25, R49, R71, R25 ;  /* 0x0000004731197223 */ /* 0x000fe20000000019 */
[----:B------:R-:W-:Y:S01]  /*8800*/  SHF.L.U32 R76, R79, 0x10, RZ ;  /* 0x000000104f4c7819 */ /* 0x000fe200000006ff */
[----:B------:R-:W-:Y:S01]  /*8810*/  FMUL R29, R47, R33 ;  /* 0x000000212f1d7220 */ /* 0x000fe20000400000 */
[----:B------:R-:W-:Y:S01]  /*8820*/  FFMA R26, R49, R72, R26 ;  /* 0x00000048311a7223 */ /* 0x000fe2000000001a */
[----:B------:R-:W-:Y:S01]  /*8830*/  LOP3.LUT R77, R79, 0xffff0000, RZ, 0xc0, !PT ;  /* 0xffff00004f4d7812 */ /* 0x000fe200078ec0ff */
[----:B------:R-:W-:Y:S01]  /*8840*/  FMUL R30, R47, R34 ;  /* 0x000000222f1e7220 */ /* 0x000fe20000400000 */
[----:B------:R-:W-:Y:S01]  /*8850*/  FFMA R31, R49, R73, R31 ;  /* 0x00000049311f7223 */ /* 0x000fe2000000001f */
[----:B------:R-:W-:Y:S01]  /*8860*/  FMUL R35, R47, R35 ;  /* 0x000000232f237220 */ /* 0x000fe20000400000 */
[C---:B------:R-:W-:Y:S01]  /*8870*/  FFMA R28, R49.reuse, R74, R28 ;  /* 0x0000004a311c7223 */ /* 0x040fe2000000001c */
[C---:B------:R-:W-:Y:S01]  /*8880*/  FFMA R29, R49.reuse, R75, R29 ;  /* 0x0000004b311d7223 */ /* 0x040fe2000000001d */
[C---:B------:R-:W-:Y:S01]  /*8890*/  FFMA R30, R49.reuse, R76, R30 ;  /* 0x0000004c311e7223 */ /* 0x040fe2000000001e */
        /* <DEDUP_REMOVED lines=26> */
.L_x_137:
[----:B------:R-:W-:Y:S05]  /*8a40*/  BSYNC.RECONVERGENT B0 ;  /* 0x0000000000007941 */ /* 0x000fea0003800200 */
.L_x_136:
[----:B------:R-:W-:Y:S01]  /*8a50*/  BAR.SYNC.DEFER_BLOCKING 0x1, 0x80 ;  /* 0x0042000000007b1d */ /* 0x000fe20000010000 */
[----:B------:R-:W-:Y:S01]  /*8a60*/  UIADD3 UR4, UPT, UPT, UR50, 0x1, URZ ;  /* 0x0000000132047890 */ /* 0x000fe2000fffe0ff */
[----:B------:R-:W-:Y:S03]  /*8a70*/  IADD3 R46, PT, PT, R46, 0x1, RZ ;  /* 0x000000012e2e7810 */ /* 0x000fe60007ffe0ff */
[----:B------:R-:W-:Y:S09]  /*8a80*/  UISETP.GT.U32.AND UP0, UPT, UR4, -0x3, UPT ;  /* 0xfffffffd0400788c */ /* 0x000ff2000bf04070 */
[----:B------:R-:W-:Y:S05]  /*8a90*/  BRA.U UP0, `(.L_x_138) ;  /* 0x0000000100287547 */ /* 0x000fea000b800000 */
[----:B------:R-:W-:Y:S01]  /*8aa0*/  ISETP.NE.AND P0, PT, R105, RZ, PT ;  /* 0x000000ff6900720c */ /* 0x000fe20003f05270 */
[----:B------:R-:W-:Y:S01]  /*8ab0*/  IMAD.U32 R2, RZ, RZ, UR49 ;  /* 0x00000031ff027e24 */ /* 0x000fe2000f8e00ff */
[----:B------:R-:W-:Y:S01]  /*8ac0*/  UIADD3 UR49, UPT, UPT, UR49, 0x1, URZ ;  /* 0x0000000131317890 */ /* 0x000fe2000fffe0ff */
[----:B------:R-:W-:Y:S03]  /*8ad0*/  IMAD.U32 R0, RZ, RZ, UR37 ;  /* 0x00000025ff007e24 */ /* 0x000fe6000f8e00ff */
[----:B------:R-:W-:Y:S04]  /*8ae0*/  UISETP.NE.AND UP0, UPT, UR49, 0x3, UPT ;  /* 0x000000033100788c */ /* 0x000fe8000bf05270 */
[----:B------:R-:W-:Y:S03]  /*8af0*/  USEL UR49, UR49, URZ, UP0 ;  /* 0x000000ff31317287 */ /* 0x000fe60008000000 */
[----:B------:R-:W-:Y:S05]  /*8b00*/  @P0 LEA R2, R2, UR48, 0x3 ;  /* 0x0000003002020c11 */ /* 0x000fea000f8e18ff */
[----:B------:R-:W-:Y:S05]  /*8b10*/  @P0 VIADD R2, R2, 0x1a8 ;  /* 0x000001a802020836 */ /* 0x000fea0000000000 */
[----:B------:R-:W-:Y:S04]  /*8b20*/  @P0 PRMT R0, R0, 0x654, R2 ;  /* 0x0000065400000816 */ /* 0x000fe80000000002 */
[----:B------:R2:W-:Y:S03]  /*8b30*/  @P0 SYNCS.ARRIVE.TRANS64.RED.A1T0 RZ, [R0+URZ], RZ ;  /* 0x000000ff00ff09a7 */ /* 0x0005e600081004ff */
.L_x_138:
[----:B------:R-:W-:Y:S01]  /*8b40*/  ISETP.NE.AND P2, PT, R102, RZ, PT ;  /* 0x000000ff6600720c */ /* 0x000fe20003f45270 */
[----:B------:R-:W-:Y:S01]  /*8b50*/  UIADD3 UR50, UPT, UPT, UR50, 0x3, URZ ;  /* 0x0000000332327890 */ /* 0x000fe2000fffe0ff */
[----:B------:R-:W-:Y:S01]  /*8b60*/  ISETP.NE.AND P0, PT, R104, 0x2, PT ;  /* 0x000000026800780c */ /* 0x000fe20003f05270 */
[----:B------:R-:W-:Y:S01]  /*8b70*/  IMAD.IADD R14, R44, 0x1, R86 ;  /* 0x000000012c0e7824 */ /* 0x000fe200078e0256 */
[----:B------:R-:W-:Y:S01]  /*8b80*/  ISETP.NE.AND P1, PT, R46, 0x4, PT ;  /* 0x000000042e00780c */ /* 0x000fe20003f25270 */
[----:B------:R-:W-:Y:S01]  /*8b90*/  IMAD.IADD R15, R45, 0x1, R87 ;  /* 0x000000012d0f7824 */ /* 0x000fe200078e0257 */
[----:B------:R-:W-:Y:S02]  /*8ba0*/  SEL R2, RZ, 0x1, P0 ;  /* 0x00000001ff027807 */ /* 0x000fe40000000000 */
[----:B--2---:R-:W-:Y:S02]  /*8bb0*/  SEL R0, RZ, 0x1, P1 ;  /* 0x00000001ff007807 */ /* 0x004fe40000800000 */
[----:B------:R-:W-:Y:S02]  /*8bc0*/  LOP3.LUT R96, R96, R2, RZ, 0x3c, !PT ;  /* 0x0000000260607212 */ /* 0x000fe400078e3cff */
[----:B------:R-:W-:Y:S02]  /*8bd0*/  LOP3.LUT R97, R97, R0, RZ, 0x3c, !PT ;  /* 0x0000000061617212 */ /* 0x000fe400078e3cff */
[----:B------:R-:W-:Y:S02]  /*8be0*/  @P2 R2UR UR36, R95 ;  /* 0x000000005f2422ca */ /* 0x000fe400000e0000 */
[----:B------:R-:W-:Y:S02]  /*8bf0*/  SEL R104, R104, RZ, P0 ;  /* 0x000000ff68687207 */ /* 0x000fe40000000000 */
[----:B------:R-:W-:Y:S01]  /*8c00*/  SEL R46, R46, RZ, P1 ;  /* 0x000000ff2e2e7207 */ /* 0x000fe20000800000 */
[----:B------:R-:W-:Y:S10]  /*8c10*/  @P2 BRA `(.L_x_139) ;  /* 0xffffffcc00142947 */ /* 0x000ff4000383ffff */
[----:B------:R-:W-:-:S09]  /*8c20*/  UISETP.NE.AND UP0, UPT, UR51, URZ, UPT ;  /* 0x000000ff3300728c */ /* 0x000fd2000bf05270 */
[----:B------:R-:W-:Y:S05]  /*8c30*/  BRA.U !UP0, `(.L_x_140) ;  /* 0x0000000108487547 */ /* 0x000fea000b800000 */
[----:B------:R-:W2:Y:S02]  /*8c40*/  LDCU.64 UR4, c[0x0][0x890] ;  /* 0x00011200ff0477ac */ /* 0x000ea40008000a00 */
[----:B--2---:R-:W-:-:S04]  /*8c50*/  UISETP.NE.U32.AND UP0, UPT, UR4, URZ, UPT ;  /* 0x000000ff0400728c */ /* 0x004fc8000bf05070 */
[----:B------:R-:W-:-:S09]  /*8c60*/  UISETP.NE.AND.EX UP0, UPT, UR5, URZ, UPT, UP0 ;  /* 0x000000ff0500728c */ /* 0x000fd2000bf05300 */
[----:B------:R-:W-:Y:S05]  /*8c70*/  BRA.U UP0, `(.L_x_141) ;  /* 0x00000001000c7547 */ /* 0x000fea000b800000 */
[----:B------:R-:W-:-:S13]  /*8c80*/  FSETP.NEU.AND P0, PT, R49, RZ, PT ;  /* 0x000000ff3100720b */ /* 0x000fda0003f0d000 */
[----:B------:R-:W-:Y:S05]  /*8c90*/  @!P0 EXIT ;  /* 0x000000000000894d */ /* 0x000fea0003800000 */
[----:B------:R-:W-:Y:S05]  /*8ca0*/  BRA `(.L_x_140) ;  /* 0x00000000002c7947 */ /* 0x000fea0003800000 */
.L_x_141:
[----:B------:R-:W-:Y:S01]  /*8cb0*/  ISETP.NE.AND P0, PT, R103, RZ, PT ;  /* 0x000000ff6700720c */ /* 0x000fe20003f05270 */
[----:B------:R-:W-:-:S12]  /*8cc0*/  BSSY.RECONVERGENT B0, `(.L_x_140) ;  /* 0x0000009000007945 */ /* 0x000fd80003800200 */
[----:B------:R-:W-:Y:S05]  /*8cd0*/  @P0 BRA `(.L_x_142) ;  /* 0x0000000000140947 */ /* 0x000fea0003800000 */
[----:B------:R-:W2:Y:S02]  /*8ce0*/  LDCU.64 UR4, c[0x0][0x888] ;  /* 0x00011100ff0477ac */ /* 0x000ea40008000a00 */
[----:B--2---:R-:W-:-:S04]  /*8cf0*/  ISETP.NE.U32.AND P0, PT, RZ, UR4, PT ;  /* 0x00000004ff007c0c */ /* 0x004fc8000bf05070 */
[----:B------:R-:W-:-:S13]  /*8d00*/  ISETP.NE.AND.EX P0, PT, RZ, UR5, PT, P0 ;  /* 0x00000005ff007c0c */ /* 0x000fda000bf05300 */
[----:B------:R-:W-:Y:S05]  /*8d10*/  @!P0 EXIT ;  /* 0x000000000000894d */ /* 0x000fea0003800000 */
[----:B------:R-:W-:Y:S05]  /*8d20*/  BRA `(.L_x_143) ;  /* 0x0000000000087947 */ /* 0x000fea0003800000 */
.L_x_142:
[----:B------:R-:W-:-:S13]  /*8d30*/  FSETP.NEU.AND P0, PT, R49, RZ, PT ;  /* 0x000000ff3100720b */ /* 0x000fda0003f0d000 */
[----:B------:R-:W-:Y:S05]  /*8d40*/  @!P0 EXIT ;  /* 0x000000000000894d */ /* 0x000fea0003800000 */
.L_x_143:
[----:B------:R-:W-:Y:S05]  /*8d50*/  BSYNC.RECONVERGENT B0 ;  /* 0x0000000000007941 */ /* 0x000fea0003800200 */
.L_x_140:
[----:B------:R-:W-:Y:S01]  /*8d60*/  ULEA UR4, UR49, UR48, 0x3 ;  /* 0x0000003031047291 */ /* 0x000fe2000f8e18ff */
[----:B------:R-:W-:-:S04]  /*8d70*/  DEPBAR.LE SB0, 0x0 ;  /* 0x000080000000791a */ /* 0x000fc80000000000 */
[----:B------:R-:W-:-:S04]  /*8d80*/  UIADD3 UR4, UPT, UPT, UR4, 0x1a8, URZ ;  /* 0x000001a804047890 */ /* 0x000fc8000fffe0ff */
[----:B------:R-:W-:-:S09]  /*8d90*/  UPRMT UR4, UR37, 0x654, UR4 ;  /* 0x0000065425047896 */ /* 0x000fd20008000004 */
[----:B------:R-:W-:Y:S01]  /*8da0*/  SYNCS.ARRIVE.TRANS64.RED.A1T0 RZ, [UR4], RZ ;  /* 0x000000ffffff79a7 */ /* 0x000fe20008100404 */
[----:B------:R-:W-:Y:S05]  /*8db0*/  EXIT ;  /* 0x000000000000794d */ /* 0x000fea0003800000 */
.L_x_20:
[----:B--2---:R2:W1:Y:S02]  /*8dc0*/  SYNCS.PHASECHK.TRANS64.TRYWAIT P0, [R2+URZ+0x240], R3 ;  /* 0x00024003020075a7 */ /* 0x00446400080011ff */
[----:B-1----:R-:W-:Y:S05]  /*8dd0*/  @!P0 NANOSLEEP.SYNCS 0x989680 ;  /* 0x009896800000895d */ /* 0x002fea0003900000 */
[----:B------:R-:W1:Y:S02]  /*8de0*/  @!P0 SYNCS.PHASECHK.TRANS64 P0, [R2+URZ+0x240], R3 ;  /* 0x00024003020085a7 */ /* 0x000e6400080010ff */
[----:B-1----:R-:W-:Y:S05]  /*8df0*/  @!P0 BRA `(.L_x_20) ;  /* 0xfffffffc00f08947 */ /* 0x002fea000383ffff */
[----:B------:R-:W-:Y:S05]  /*8e00*/  BRA `(.L_x_144) ;  /* 0xffffff8800a07947 */ /* 0x000fea000383ffff */
.L_x_23:
[----:B-1----:R-:W-:Y:S07]  /*8e10*/  MOV R2, UR33 ;  /* 0x0000002100027c02 */ /* 0x002fee0008000f00 */
.L_x_145:
[----:B-1----:R1:W2:Y:S02]  /*8e20*/  SYNCS.PHASECHK.TRANS64.TRYWAIT P0, [R2+URZ+0xc8], R4 ;  /* 0x0000c804020075a7 */ /* 0x0022a400080011ff */
[----:B--2---:R-:W-:Y:S05]  /*8e30*/  @!P0 NANOSLEEP.SYNCS 0x989680 ;  /* 0x009896800000895d */ /* 0x004fea0003900000 */
[----:B------:R-:W2:Y:S02]  /*8e40*/  @!P0 SYNCS.PHASECHK.TRANS64 P0, [R2+URZ+0xc8], R4 ;  /* 0x0000c804020085a7 */ /* 0x000ea400080010ff */
[----:B--2---:R-:W-:Y:S05]  /*8e50*/  @!P0 BRA `(.L_x_145) ;  /* 0xfffffffc00f08947 */ /* 0x004fea000383ffff */
[----:B------:R-:W-:Y:S05]  /*8e60*/  BRA `(.L_x_22) ;  /* 0xffffff8800f07947 */ /* 0x000fea000383ffff */
.L_x_29:
[----:B-1----:R-:W-:Y:S07]  /*8e70*/  MOV R2, UR17 ;  /* 0x0000001100027c02 */ /* 0x002fee0008000f00 */
.L_x_146:
[----:B-1----:R1:W2:Y:S02]  /*8e80*/  SYNCS.PHASECHK.TRANS64.TRYWAIT P0, [R2+URZ+0xc8], R4 ;  /* 0x0000c804020075a7 */ /* 0x0022a400080011ff */
[----:B--2---:R-:W-:Y:S05]  /*8e90*/  @!P0 NANOSLEEP.SYNCS 0x989680 ;  /* 0x009896800000895d */ /* 0x004fea0003900000 */
[----:B------:R-:W2:Y:S02]  /*8ea0*/  @!P0 SYNCS.PHASECHK.TRANS64 P0, [R2+URZ+0xc8], R4 ;  /* 0x0000c804020085a7 */ /* 0x000ea400080010ff */
[----:B--2---:R-:W-:Y:S05]  /*8eb0*/  @!P0 BRA `(.L_x_146) ;  /* 0xfffffffc00f08947 */ /* 0x004fea000383ffff */
[----:B------:R-:W-:Y:S05]  /*8ec0*/  BRA `(.L_x_28) ;  /* 0xffffff8c00987947 */ /* 0x000fea000383ffff */
.L_x_33:
[----:B-1----:R1:W2:Y:S02]  /*8ed0*/  SYNCS.PHASECHK.TRANS64.TRYWAIT P0, [R2+URZ+0x1d0], R3 ;  /* 0x0001d003020075a7 */ /* 0x0022a400080011ff */
[----:B--2---:R-:W-:Y:S05]  /*8ee0*/  @!P0 NANOSLEEP.SYNCS 0x989680 ;  /* 0x009896800000895d */ /* 0x004fea0003900000 */
[----:B------:R-:W2:Y:S02]  /*8ef0*/  @!P0 SYNCS.PHASECHK.TRANS64 P0, [R2+URZ+0x1d0], R3 ;  /* 0x0001d003020085a7 */ /* 0x000ea400080010ff */
[----:B--2---:R-:W-:Y:S05]  /*8f00*/  @!P0 BRA `(.L_x_33) ;  /* 0xfffffffc00f08947 */ /* 0x004fea000383ffff */
[----:B------:R-:W-:Y:S05]  /*8f10*/  BRA `(.L_x_147) ;  /* 0xffffff9000287947 */ /* 0x000fea000383ffff */
.L_x_37:
[----:B----4-:R-:W-:-:S07]  /*8f20*/  MOV R0, UR5 ;  /* 0x0000000500007c02 */ /* 0x010fce0008000f00 */
.L_x_148:
[----:B-1----:R1:W2:Y:S02]  /*8f30*/  SYNCS.PHASECHK.TRANS64.TRYWAIT P0, [R0+URZ], R2 ;  /* 0x00000002000075a7 */ /* 0x0022a400080011ff */
[----:B--2---:R-:W-:Y:S05]  /*8f40*/  @!P0 NANOSLEEP.SYNCS 0x989680 ;  /* 0x009896800000895d */ /* 0x004fea0003900000 */
[----:B------:R-:W2:Y:S02]  /*8f50*/  @!P0 SYNCS.PHASECHK.TRANS64 P0, [R0+URZ], R2 ;  /* 0x00000002000085a7 */ /* 0x000ea400080010ff */
[----:B--2---:R-:W-:Y:S05]  /*8f60*/  @!P0 BRA `(.L_x_148) ;  /* 0xfffffffc00f08947 */ /* 0x004fea000383ffff */
[----:B------:R-:W-:Y:S05]  /*8f70*/  BRA `(.L_x_149) ;  /* 0xffffff9400987947 */ /* 0x000fea000383ffff */
.L_x_38:
[----:B----4-:R-:W-:-:S07]  /*8f80*/  MOV R0, UR5 ;  /* 0x0000000500007c02 */ /* 0x010fce0008000f00 */
.L_x_150:
[----:B-1----:R1:W2:Y:S02]  /*8f90*/  SYNCS.PHASECHK.TRANS64.TRYWAIT P0, [R0+URZ], R3 ;  /* 0x00000003000075a7 */ /* 0x0022a400080011ff */
[----:B--2---:R-:W-:Y:S05]  /*8fa0*/  @!P0 NANOSLEEP.SYNCS 0x989680 ;  /* 0x009896800000895d */ /* 0x004fea0003900000 */
[----:B------:R-:W2:Y:S02]  /*8fb0*/  @!P0 SYNCS.PHASECHK.TRANS64 P0, [R0+URZ], R3 ;  /* 0x00000003000085a7 */ /* 0x000ea400080010ff */
[----:B--2---:R-:W-:Y:S05]  /*8fc0*/  @!P0 BRA `(.L_x_150) ;  /* 0xfffffffc00f08947 */ /* 0x004fea000383ffff */
[----:B------:R-:W-:Y:S05]  /*8fd0*/  BRA `(.L_x_151) ;  /* 0xffffff9400a47947 */ /* 0x000fea000383ffff */
.L_x_39:
[----:B----4-:R-:W-:-:S07]  /*8fe0*/  MOV R0, UR5 ;  /* 0x0000000500007c02 */ /* 0x010fce0008000f00 */
.L_x_152:
[----:B-1----:R1:W2:Y:S02]  /*8ff0*/  SYNCS.PHASECHK.TRANS64.TRYWAIT P0, [R0+URZ], R3 ;  /* 0x00000003000075a7 */ /* 0x0022a400080011ff */
[----:B--2---:R-:W-:Y:S05]  /*9000*/  @!P0 NANOSLEEP.SYNCS 0x989680 ;  /* 0x009896800000895d */ /* 0x004fea0003900000 */
[----:B------:R-:W2:Y:S02]  /*9010*/  @!P0 SYNCS.PHASECHK.TRANS64 P0, [R0+URZ], R3 ;  /* 0x00000003000085a7 */ /* 0x000ea400080010ff */
[----:B--2---:R-:W-:Y:S05]  /*9020*/  @!P0 BRA `(.L_x_152) ;  /* 0xfffffffc00f08947 */ /* 0x004fea000383ffff */
[----:B------:R-:W-:Y:S05]  /*9030*/  BRA `(.L_x_153) ;  /* 0xffffff9400b07947 */ /* 0x000fea000383ffff */
.L_x_40:
[----:B----4-:R-:W-:-:S07]  /*9040*/  MOV R0, UR5 ;  /* 0x0000000500007c02 */ /* 0x010fce0008000f00 */
.L_x_154:
[----:B-1----:R1:W2:Y:S02]  /*9050*/  SYNCS.PHASECHK.TRANS64.TRYWAIT P0, [R0+URZ], R3 ;  /* 0x00000003000075a7 */ /* 0x0022a400080011ff */
[----:B--2---:R-:W-:Y:S05]  /*9060*/  @!P0 NANOSLEEP.SYNCS 0x989680 ;  /* 0x009896800000895d */ /* 0x004fea0003900000 */
[----:B------:R-:W2:Y:S02]  /*9070*/  @!P0 SYNCS.PHASECHK.TRANS64 P0, [R0+URZ], R3 ;  /* 0x00000003000085a7 */ /* 0x000ea400080010ff */
[----:B--2---:R-:W-:Y:S05]  /*9080*/  @!P0 BRA `(.L_x_154) ;  /* 0xfffffffc00f08947 */ /* 0x004fea000383ffff */
[----:B------:R-:W-:Y:S05]  /*9090*/  BRA `(.L_x_155) ;  /* 0xffffff9400bc7947 */ /* 0x000fea000383ffff */
.L_x_41:
[----:B----4-:R-:W-:-:S07]  /*90a0*/  MOV R0, UR5 ;  /* 0x0000000500007c02 */ /* 0x010fce0008000f00 */
.L_x_156:
[----:B-1----:R1:W2:Y:S02]  /*90b0*/  SYNCS.PHASECHK.TRANS64.TRYWAIT P0, [R0+URZ], R3 ;  /* 0x00000003000075a7 */ /* 0x0022a400080011ff */
[----:B--2---:R-:W-:Y:S05]  /*90c0*/  @!P0 NANOSLEEP.SYNCS 0x989680 ;  /* 0x009896800000895d */ /* 0x004fea0003900000 */
[----:B------:R-:W2:Y:S02]  /*90d0*/  @!P0 SYNCS.PHASECHK.TRANS64 P0, [R0+URZ], R3 ;  /* 0x00000003000085a7 */ /* 0x000ea400080010ff */
[----:B--2---:R-:W-:Y:S05]  /*90e0*/  @!P0 BRA `(.L_x_156) ;  /* 0xfffffffc00f08947 */ /* 0x004fea000383ffff */
[----:B------:R-:W-:Y:S05]  /*90f0*/  BRA `(.L_x_157) ;  /* 0xffffff9400c87947 */ /* 0x000fea000383ffff */
.L_x_42:
[----:B----4-:R-:W-:-:S07]  /*9100*/  MOV R0, UR5 ;  /* 0x0000000500007c02 */ /* 0x010fce0008000f00 */
.L_x_158:
[----:B-1----:R1:W2:Y:S02]  /*9110*/  SYNCS.PHASECHK.TRANS64.TRYWAIT P0, [R0+URZ], R3 ;  /* 0x00000003000075a7 */ /* 0x0022a400080011ff */
[----:B--2---:R-:W-:Y:S05]  /*9120*/  @!P0 NANOSLEEP.SYNCS 0x989680 ;  /* 0x009896800000895d */ /* 0x004fea0003900000 */
[----:B------:R-:W2:Y:S02]  /*9130*/  @!P0 SYNCS.PHASECHK.TRANS64 P0, [R0+URZ], R3 ;  /* 0x00000003000085a7 */ /* 0x000ea400080010ff */
[----:B--2---:R-:W-:Y:S05]  /*9140*/  @!P0 BRA `(.L_x_158) ;  /* 0xfffffffc00f08947 */ /* 0x004fea000383ffff */
[----:B------:R-:W-:Y:S05]  /*9150*/  BRA `(.L_x_159) ;  /* 0xffffff9400d47947 */ /* 0x000fea000383ffff */
.L_x_43:
[----:B----4-:R-:W-:-:S07]  /*9160*/  MOV R0, UR5 ;  /* 0x0000000500007c02 */ /* 0x010fce0008000f00 */
.L_x_160:
[----:B-1----:R1:W2:Y:S02]  /*9170*/  SYNCS.PHASECHK.TRANS64.TRYWAIT P0, [R0+URZ], R3 ;  /* 0x00000003000075a7 */ /* 0x0022a400080011ff */
[----:B--2---:R-:W-:Y:S05]  /*9180*/  @!P0 NANOSLEEP.SYNCS 0x989680 ;  /* 0x009896800000895d */ /* 0x004fea0003900000 */
[----:B------:R-:W2:Y:S02]  /*9190*/  @!P0 SYNCS.PHASECHK.TRANS64 P0, [R0+URZ], R3 ;  /* 0x00000003000085a7 */ /* 0x000ea400080010ff */
[----:B--2---:R-:W-:Y:S05]  /*91a0*/  @!P0 BRA `(.L_x_160) ;  /* 0xfffffffc00f08947 */ /* 0x004fea000383ffff */
[----:B------:R-:W-:Y:S05]  /*91b0*/  BRA `(.L_x_161) ;  /* 0xffffff9400e07947 */ /* 0x000fea000383ffff */
.L_x_44:
[----:B----4-:R-:W-:-:S07]  /*91c0*/  MOV R0, UR5 ;  /* 0x0000000500007c02 */ /* 0x010fce0008000f00 */
.L_x_162:
[----:B-1----:R1:W2:Y:S02]  /*91d0*/  SYNCS.PHASECHK.TRANS64.TRYWAIT P0, [R0+URZ], R3 ;  /* 0x00000003000075a7 */ /* 0x0022a400080011ff */
[----:B--2---:R-:W-:Y:S05]  /*91e0*/  @!P0 NANOSLEEP.SYNCS 0x989680 ;  /* 0x009896800000895d */ /* 0x004fea0003900000 */
[----:B------:R-:W2:Y:S02]  /*91f0*/  @!P0 SYNCS.PHASECHK.TRANS64 P0, [R0+URZ], R3 ;  /* 0x00000003000085a7 */ /* 0x000ea400080010ff */
[----:B--2---:R-:W-:Y:S05]  /*9200*/  @!P0 BRA `(.L_x_162) ;  /* 0xfffffffc00f08947 */ /* 0x004fea000383ffff */
[----:B------:R-:W-:Y:S05]  /*9210*/  BRA `(.L_x_163) ;  /* 0xffffff9400ec7947 */ /* 0x000fea000383ffff */
.L_x_45:
[----:B----4-:R-:W-:-:S07]  /*9220*/  MOV R0, UR5 ;  /* 0x0000000500007c02 */ /* 0x010fce0008000f00 */
.L_x_164:
[----:B-1----:R1:W2:Y:S02]  /*9230*/  SYNCS.PHASECHK.TRANS64.TRYWAIT P0, [R0+URZ], R3 ;  /* 0x00000003000075a7 */ /* 0x0022a400080011ff */
[----:B--2---:R-:W-:Y:S05]  /*9240*/  @!P0 NANOSLEEP.SYNCS 0x989680 ;  /* 0x009896800000895d */ /* 0x004fea0003900000 */
[----:B------:R-:W2:Y:S02]  /*9250*/  @!P0 SYNCS.PHASECHK.TRANS64 P0, [R0+URZ], R3 ;  /* 0x00000003000085a7 */ /* 0x000ea400080010ff */
[----:B--2---:R-:W-:Y:S05]  /*9260*/  @!P0 BRA `(.L_x_164) ;  /* 0xfffffffc00f08947 */ /* 0x004fea000383ffff */
[----:B------:R-:W-:Y:S05]  /*9270*/  BRA `(.L_x_165) ;  /* 0xffffff9400f87947 */ /* 0x000fea000383ffff */
.L_x_46:
[----:B----4-:R-:W-:-:S07]  /*9280*/  MOV R0, UR5 ;  /* 0x0000000500007c02 */ /* 0x010fce0008000f00 */
.L_x_166:
[----:B-1----:R1:W2:Y:S02]  /*9290*/  SYNCS.PHASECHK.TRANS64.TRYWAIT P0, [R0+URZ], R3 ;  /* 0x00000003000075a7 */ /* 0x0022a400080011ff */
[----:B--2---:R-:W-:Y:S05]  /*92a0*/  @!P0 NANOSLEEP.SYNCS 0x989680 ;  /* 0x009896800000895d */ /* 0x004fea0003900000 */
[----:B------:R-:W2:Y:S02]  /*92b0*/  @!P0 SYNCS.PHASECHK.TRANS64 P0, [R0+URZ], R3 ;  /* 0x00000003000085a7 */ /* 0x000ea400080010ff */
[----:B--2---:R-:W-:Y:S05]  /*92c0*/  @!P0 BRA `(.L_x_166) ;  /* 0xfffffffc00f08947 */ /* 0x004fea000383ffff */
[----:B------:R-:W-:Y:S05]  /*92d0*/  BRA `(.L_x_167) ;  /* 0xffffff9800047947 */ /* 0x000fea000383ffff */
.L_x_47:
[----:B----4-:R-:W-:-:S07]  /*92e0*/  MOV R0, UR5 ;  /* 0x0000000500007c02 */ /* 0x010fce0008000f00 */
.L_x_168:
[----:B-1----:R1:W2:Y:S02]  /*92f0*/  SYNCS.PHASECHK.TRANS64.TRYWAIT P0, [R0+URZ], R3 ;  /* 0x00000003000075a7 */ /* 0x0022a400080011ff */
[----:B--2---:R-:W-:Y:S05]  /*9300*/  @!P0 NANOSLEEP.SYNCS 0x989680 ;  /* 0x009896800000895d */ /* 0x004fea0003900000 */
[----:B------:R-:W2:Y:S02]  /*9310*/  @!P0 SYNCS.PHASECHK.TRANS64 P0, [R0+URZ], R3 ;  /* 0x00000003000085a7 */ /* 0x000ea400080010ff */
[----:B--2---:R-:W-:Y:S05]  /*9320*/  @!P0 BRA `(.L_x_168) ;  /* 0xfffffffc00f08947 */ /* 0x004fea000383ffff */
[----:B------:R-:W-:Y:S05]  /*9330*/  BRA `(.L_x_169) ;  /* 0xffffff9800107947 */ /* 0x000fea000383ffff */
.L_x_48:
[----:B----4-:R-:W-:-:S07]  /*9340*/  MOV R0, UR5 ;  /* 0x0000000500007c02 */ /* 0x010fce0008000f00 */
.L_x_170:
[----:B-1----:R1:W2:Y:S02]  /*9350*/  SYNCS.PHASECHK.TRANS64.TRYWAIT P0, [R0+URZ], R3 ;  /* 0x00000003000075a7 */ /* 0x0022a400080011ff */
[----:B--2---:R-:W-:Y:S05]  /*9360*/  @!P0 NANOSLEEP.SYNCS 0x989680 ;  /* 0x009896800000895d */ /* 0x004fea0003900000 */
[----:B------:R-:W2:Y:S02]  /*9370*/  @!P0 SYNCS.PHASECHK.TRANS64 P0, [R0+URZ], R3 ;  /* 0x00000003000085a7 */ /* 0x000ea400080010ff */
[----:B--2---:R-:W-:Y:S05]  /*9380*/  @!P0 BRA `(.L_x_170) ;  /* 0xfffffffc00f08947 */ /* 0x004fea000383ffff */
[----:B------:R-:W-:Y:S05]  /*9390*/  BRA `(.L_x_171) ;  /* 0xffffff98001c7947 */ /* 0x000fea000383ffff */
.L_x_49:
[----:B----4-:R-:W-:-:S07]  /*93a0*/  MOV R0, UR5 ;  /* 0x0000000500007c02 */ /* 0x010fce0008000f00 */
.L_x_172:
[----:B-1----:R1:W2:Y:S02]  /*93b0*/  SYNCS.PHASECHK.TRANS64.TRYWAIT P0, [R0+URZ], R3 ;  /* 0x00000003000075a7 */ /* 0x0022a400080011ff */
[----:B--2---:R-:W-:Y:S05]  /*93c0*/  @!P0 NANOSLEEP.SYNCS 0x989680 ;  /* 0x009896800000895d */ /* 0x004fea0003900000 */
[----:B------:R-:W2:Y:S02]  /*93d0*/  @!P0 SYNCS.PHASECHK.TRANS64 P0, [R0+URZ], R3 ;  /* 0x00000003000085a7 */ /* 0x000ea400080010ff */
[----:B--2---:R-:W-:Y:S05]  /*93e0*/  @!P0 BRA `(.L_x_172) ;  /* 0xfffffffc00f08947 */ /* 0x004fea000383ffff */
[----:B------:R-:W-:Y:S05]  /*93f0*/  BRA `(.L_x_173) ;  /* 0xffffff9800287947 */ /* 0x000fea000383ffff */
.L_x_50:
[----:B----4-:R-:W-:-:S07]  /*9400*/  MOV R0, UR5 ;  /* 0x0000000500007c02 */ /* 0x010fce0008000f00 */
.L_x_174:
[----:B-1----:R1:W2:Y:S02]  /*9410*/  SYNCS.PHASECHK.TRANS64.TRYWAIT P0, [R0+URZ], R3 ;  /* 0x00000003000075a7 */ /* 0x0022a400080011ff */
[----:B--2---:R-:W-:Y:S05]  /*9420*/  @!P0 NANOSLEEP.SYNCS 0x989680 ;  /* 0x009896800000895d */ /* 0x004fea0003900000 */
[----:B------:R-:W2:Y:S02]  /*9430*/  @!P0 SYNCS.PHASECHK.TRANS64 P0, [R0+URZ], R3 ;  /* 0x00000003000085a7 */ /* 0x000ea400080010ff */
[----:B--2---:R-:W-:Y:S05]  /*9440*/  @!P0 BRA `(.L_x_174) ;  /* 0xfffffffc00f08947 */ /* 0x004fea000383ffff */
[----:B------:R-:W-:Y:S05]  /*9450*/  BRA `(.L_x_175) ;  /* 0xffffff9800347947 */ /* 0x000fea000383ffff */
.L_x_51:
[----:B----4-:R-:W-:-:S07]  /*9460*/  MOV R0, UR5 ;  /* 0x0000000500007c02 */ /* 0x010fce0008000f00 */
.L_x_176:
[----:B-1----:R1:W2:Y:S02]  /*9470*/  SYNCS.PHASECHK.TRANS64.TRYWAIT P0, [R0+URZ], R3 ;  /* 0x00000003000075a7 */ /* 0x0022a400080011ff */
[----:B--2---:R-:W-:Y:S05]  /*9480*/  @!P0 NANOSLEEP.SYNCS 0x989680 ;  /* 0x009896800000895d */ /* 0x004fea0003900000 */
[----:B------:R-:W2:Y:S02]  /*9490*/  @!P0 SYNCS.PHASECHK.TRANS64 P0, [R0+URZ], R3 ;  /* 0x00000003000085a7 */ /* 0x000ea400080010ff */
[----:B--2---:R-:W-:Y:S05]  /*94a0*/  @!P0 BRA `(.L_x_176) ;  /* 0xfffffffc00f08947 */ /* 0x004fea000383ffff */
[----:B------:R-:W-:Y:S05]  /*94b0*/  BRA `(.L_x_177) ;  /* 0xffffff9800407947 */ /* 0x000fea000383ffff */
.L_x_52:
[----:B----4-:R-:W-:-:S07]  /*94c0*/  MOV R0, UR5 ;  /* 0x0000000500007c02 */ /* 0x010fce0008000f00 */
.L_x_178:
[----:B-1----:R1:W2:Y:S02]  /*94d0*/  SYNCS.PHASECHK.TRANS64.TRYWAIT P0, [R0+URZ], R3 ;  /* 0x00000003000075a7 */ /* 0x0022a400080011ff */
[----:B--2---:R-:W-:Y:S05]  /*94e0*/  @!P0 NANOSLEEP.SYNCS 0x989680 ;  /* 0x009896800000895d */ /* 0x004fea0003900000 */
[----:B------:R-:W2:Y:S02]  /*94f0*/  @!P0 SYNCS.PHASECHK.TRANS64 P0, [R0+URZ], R3 ;  /* 0x00000003000085a7 */ /* 0x000ea400080010ff */
[----:B--2---:R-:W-:Y:S05]  /*9500*/  @!P0 BRA `(.L_x_178) ;  /* 0xfffffffc00f08947 */ /* 0x004fea000383ffff */
[----:B------:R-:W-:Y:S05]  /*9510*/  BRA `(.L_x_179) ;  /* 0xffffff98004c7947 */ /* 0x000fea000383ffff */
.L_x_53:
[----:B----4-:R-:W-:-:S07]  /*9520*/  MOV R0, UR5 ;  /* 0x0000000500007c02 */ /* 0x010fce0008000f00 */
.L_x_180:
[----:B-1----:R1:W2:Y:S02]  /*9530*/  SYNCS.PHASECHK.TRANS64.TRYWAIT P0, [R0+URZ], R3 ;  /* 0x00000003000075a7 */ /* 0x0022a400080011ff */
[----:B--2---:R-:W-:Y:S05]  /*9540*/  @!P0 NANOSLEEP.SYNCS 0x989680 ;  /* 0x009896800000895d */ /* 0x004fea0003900000 */
[----:B------:R-:W2:Y:S02]  /*9550*/  @!P0 SYNCS.PHASECHK.TRANS64 P0, [R0+URZ], R3 ;  /* 0x00000003000085a7 */ /* 0x000ea400080010ff */
[----:B--2---:R-:W-:Y:S05]  /*9560*/  @!P0 BRA `(.L_x_180) ;  /* 0xfffffffc00f08947 */ /* 0x004fea000383ffff */
[----:B------:R-:W-:Y:S05]  /*9570*/  BRA `(.L_x_181) ;  /* 0xffffff9800587947 */ /* 0x000fea000383ffff */
.L_x_54:
[----:B----4-:R-:W-:-:S07]  /*9580*/  MOV R0, UR5 ;  /* 0x0000000500007c02 */ /* 0x010fce0008000f00 */
.L_x_182:
[----:B-1----:R1:W2:Y:S02]  /*9590*/  SYNCS.PHASECHK.TRANS64.TRYWAIT P0, [R0+URZ], R3 ;  /* 0x00000003000075a7 */ /* 0x0022a400080011ff */
[----:B--2---:R-:W-:Y:S05]  /*95a0*/  @!P0 NANOSLEEP.SYNCS 0x989680 ;  /* 0x009896800000895d */ /* 0x004fea0003900000 */
[----:B------:R-:W2:Y:S02]  /*95b0*/  @!P0 SYNCS.PHASECHK.TRANS64 P0, [R0+URZ], R3 ;  /* 0x00000003000085a7 */ /* 0x000ea400080010ff */
[----:B--2---:R-:W-:Y:S05]  /*95c0*/  @!P0 BRA `(.L_x_182) ;  /* 0xfffffffc00f08947 */ /* 0x004fea000383ffff */
[----:B------:R-:W-:Y:S05]  /*95d0*/  BRA `(.L_x_183) ;  /* 0xffffff9800647947 */ /* 0x000fea000383ffff */
.L_x_55:
[----:B----4-:R-:W-:-:S07]  /*95e0*/  MOV R0, UR5 ;  /* 0x0000000500007c02 */ /* 0x010fce0008000f00 */
.L_x_184:
[----:B-1----:R1:W2:Y:S02]  /*95f0*/  SYNCS.PHASECHK.TRANS64.TRYWAIT P0, [R0+URZ], R3 ;  /* 0x00000003000075a7 */ /* 0x0022a400080011ff */
[----:B--2---:R-:W-:Y:S05]  /*9600*/  @!P0 NANOSLEEP.SYNCS 0x989680 ;  /* 0x009896800000895d */ /* 0x004fea0003900000 */
[----:B------:R-:W2:Y:S02]  /*9610*/  @!P0 SYNCS.PHASECHK.TRANS64 P0, [R0+URZ], R3 ;  /* 0x00000003000085a7 */ /* 0x000ea400080010ff */
[----:B--2---:R-:W-:Y:S05]  /*9620*/  @!P0 BRA `(.L_x_184) ;  /* 0xfffffffc00f08947 */ /* 0x004fea000383ffff */
[----:B------:R-:W-:Y:S05]  /*9630*/  BRA `(.L_x_185) ;  /* 0xffffff9800707947 */ /* 0x000fea000383ffff */
.L_x_56:
[----:B----4-:R-:W-:-:S07]  /*9640*/  MOV R0, UR5 ;  /* 0x0000000500007c02 */ /* 0x010fce0008000f00 */
.L_x_186:
[----:B-1----:R1:W2:Y:S02]  /*9650*/  SYNCS.PHASECHK.TRANS64.TRYWAIT P0, [R0+URZ], R3 ;  /* 0x00000003000075a7 */ /* 0x0022a400080011ff */
[----:B--2---:R-:W-:Y:S05]  /*9660*/  @!P0 NANOSLEEP.SYNCS 0x989680 ;  /* 0x009896800000895d */ /* 0x004fea0003900000 */
[----:B------:R-:W2:Y:S02]  /*9670*/  @!P0 SYNCS.PHASECHK.TRANS64 P0, [R0+URZ], R3 ;  /* 0x00000003000085a7 */ /* 0x000ea400080010ff */
[----:B--2---:R-:W-:Y:S05]  /*9680*/  @!P0 BRA `(.L_x_186) ;  /* 0xfffffffc00f08947 */ /* 0x004fea000383ffff */
[----:B------:R-:W-:Y:S05]  /*9690*/  BRA `(.L_x_187) ;  /* 0xffffff98007c7947 */ /* 0x000fea000383ffff */
.L_x_57:
[----:B----4-:R-:W-:-:S07]  /*96a0*/  MOV R0, UR5 ;  /* 0x0000000500007c02 */ /* 0x010fce0008000f00 */
.L_x_188:
[----:B-1----:R1:W2:Y:S02]  /*96b0*/  SYNCS.PHASECHK.TRANS64.TRYWAIT P0, [R0+URZ], R3 ;  /* 0x00000003000075a7 */ /* 0x0022a400080011ff */
[----:B--2---:R-:W-:Y:S05]  /*96c0*/  @!P0 NANOSLEEP.SYNCS 0x989680 ;  /* 0x009896800000895d */ /* 0x004fea0003900000 */
[----:B------:R-:W2:Y:S02]  /*96d0*/  @!P0 SYNCS.PHASECHK.TRANS64 P0, [R0+URZ], R3 ;  /* 0x00000003000085a7 */ /* 0x000ea400080010ff */
[----:B--2---:R-:W-:Y:S05]  /*96e0*/  @!P0 BRA `(.L_x_188) ;  /* 0xfffffffc00f08947 */ /* 0x004fea000383ffff */
[----:B------:R-:W-:Y:S05]  /*96f0*/  BRA `(.L_x_189) ;  /* 0xffffff9800887947 */ /* 0x000fea000383ffff */
.L_x_58:
[----:B----4-:R-:W-:-:S07]  /*9700*/  MOV R0, UR5 ;  /* 0x0000000500007c02 */ /* 0x010fce0008000f00 */
.L_x_190:
[----:B-1----:R1:W2:Y:S02]  /*9710*/  SYNCS.PHASECHK.TRANS64.TRYWAIT P0, [R0+URZ], R3 ;  /* 0x00000003000075a7 */ /* 0x0022a400080011ff */
[----:B--2---:R-:W-:Y:S05]  /*9720*/  @!P0 NANOSLEEP.SYNCS 0x989680 ;  /* 0x009896800000895d */ /* 0x004fea0003900000 */
[----:B------:R-:W2:Y:S02]  /*9730*/  @!P0 SYNCS.PHASECHK.TRANS64 P0, [R0+URZ], R3 ;  /* 0x00000003000085a7 */ /* 0x000ea400080010ff */
[----:B--2---:R-:W-:Y:S05]  /*9740*/  @!P0 BRA `(.L_x_190) ;  /* 0xfffffffc00f08947 */ /* 0x004fea000383ffff */
[----:B------:R-:W-:Y:S05]  /*9750*/  BRA `(.L_x_191) ;  /* 0xffffff9800947947 */ /* 0x000fea000383ffff */
.L_x_59:
[----:B----4-:R-:W-:-:S07]  /*9760*/  MOV R0, UR5 ;  /* 0x0000000500007c02 */ /* 0x010fce0008000f00 */
.L_x_192:
[----:B-1----:R1:W2:Y:S02]  /*9770*/  SYNCS.PHASECHK.TRANS64.TRYWAIT P0, [R0+URZ], R3 ;  /* 0x00000003000075a7 */ /* 0x0022a400080011ff */
[----:B--2---:R-:W-:Y:S05]  /*9780*/  @!P0 NANOSLEEP.SYNCS 0x989680 ;  /* 0x009896800000895d */ /* 0x004fea0003900000 */
[----:B------:R-:W2:Y:S02]  /*9790*/  @!P0 SYNCS.PHASECHK.TRANS64 P0, [R0+URZ], R3 ;  /* 0x00000003000085a7 */ /* 0x000ea400080010ff */
[----:B--2---:R-:W-:Y:S05]  /*97a0*/  @!P0 BRA `(.L_x_192) ;  /* 0xfffffffc00f08947 */ /* 0x004fea000383ffff */
[----:B------:R-:W-:Y:S05]  /*97b0*/  BRA `(.L_x_193) ;  /* 0xffffff9800a07947 */ /* 0x000fea000383ffff */
.L_x_60:
[----:B----4-:R-:W-:-:S07]  /*97c0*/  MOV R0, UR5 ;  /* 0x0000000500007c02 */ /* 0x010fce0008000f00 */
.L_x_194:
[----:B-1----:R1:W2:Y:S02]  /*97d0*/  SYNCS.PHASECHK.TRANS64.TRYWAIT P0, [R0+URZ], R3 ;  /* 0x00000003000075a7 */ /* 0x0022a400080011ff */
[----:B--2---:R-:W-:Y:S05]  /*97e0*/  @!P0 NANOSLEEP.SYNCS 0x989680 ;  /* 0x009896800000895d */ /* 0x004fea0003900000 */
[----:B------:R-:W2:Y:S02]  /*97f0*/  @!P0 SYNCS.PHASECHK.TRANS64 P0, [R0+URZ], R3 ;  /* 0x00000003000085a7 */ /* 0x000ea400080010ff */
[----:B--2---:R-:W-:Y:S05]  /*9800*/  @!P0 BRA `(.L_x_194) ;  /* 0xfffffffc00f08947 */ /* 0x004fea000383ffff */
[----:B------:R-:W-:Y:S05]  /*9810*/  BRA `(.L_x_195) ;  /* 0xffffff9800ac7947 */ /* 0x000fea000383ffff */
.L_x_63:
[----:B-1----:R1:W2:Y:S02]  /*9820*/  SYNCS.PHASECHK.TRANS64.TRYWAIT P0, [R0+URZ+0x230], R4 ;  /* 0x00023004000075a7 */ /* 0x0022a400080011ff */
[----:B--2---:R-:W-:Y:S05]  /*9830*/  @!P0 NANOSLEEP.SYNCS 0x989680 ;  /* 0x009896800000895d */ /* 0x004fea0003900000 */
[----:B------:R-:W2:Y:S02]  /*9840*/  @!P0 SYNCS.PHASECHK.TRANS64 P0, [R0+URZ+0x230], R4 ;  /* 0x00023004000085a7 */ /* 0x000ea400080010ff */
[----:B--2---:R-:W-:Y:S05]  /*9850*/  @!P0 BRA `(.L_x_63) ;  /* 0xfffffffc00f08947 */ /* 0x004fea000383ffff */
[----:B------:R-:W-:Y:S05]  /*9860*/  BRA `(.L_x_196) ;  /* 0xffffff9c00087947 */ /* 0x000fea000383ffff */
.L_x_64:
[----:B------:R-:W-:-:S07]  /*9870*/  MOV R0, UR5 ;  /* 0x0000000500007c02 */ /* 0x000fce0008000f00 */
.L_x_197:
[----:B-1----:R1:W2:Y:S02]  /*9880*/  SYNCS.PHASECHK.TRANS64.TRYWAIT P0, [R0+URZ+0x1e0], R5 ;  /* 0x0001e005000075a7 */ /* 0x0022a400080011ff */
[----:B--2---:R-:W-:Y:S05]  /*9890*/  @!P0 NANOSLEEP.SYNCS 0x989680 ;  /* 0x009896800000895d */ /* 0x004fea0003900000 */
[----:B------:R-:W2:Y:S02]  /*98a0*/  @!P0 SYNCS.PHASECHK.TRANS64 P0, [R0+URZ+0x1e0], R5 ;  /* 0x0001e005000085a7 */ /* 0x000ea400080010ff */
[----:B--2---:R-:W-:Y:S05]  /*98b0*/  @!P0 BRA `(.L_x_197) ;  /* 0xfffffffc00f08947 */ /* 0x004fea000383ffff */
[----:B------:R-:W-:Y:S05]  /*98c0*/  BRA `(.L_x_198) ;  /* 0xffffff9c00187947 */ /* 0x000fea000383ffff */
.L_x_65:
[----:B-1----:R1:W2:Y:S02]  /*98d0*/  SYNCS.PHASECHK.TRANS64.TRYWAIT P1, [R0+URZ+0x1d0], R4 ;  /* 0x0001d004000075a7 */ /* 0x0022a400080211ff */
[----:B--2---:R-:W-:Y:S05]  /*98e0*/  @!P1 NANOSLEEP.SYNCS 0x989680 ;  /* 0x009896800000995d */ /* 0x004fea0003900000 */
[----:B------:R-:W2:Y:S02]  /*98f0*/  @!P1 SYNCS.PHASECHK.TRANS64 P1, [R0+URZ+0x1d0], R4 ;  /* 0x0001d004000095a7 */ /* 0x000ea400080210ff */
[----:B--2---:R-:W-:Y:S05]  /*9900*/  @!P1 BRA `(.L_x_65) ;  /* 0xfffffffc00f09947 */ /* 0x004fea000383ffff */
[----:B------:R-:W-:Y:S05]  /*9910*/  BRA `(.L_x_199) ;  /* 0xffffff9c00487947 */ /* 0x000fea000383ffff */
.L_x_68:
[----:B------:R-:W-:-:S07]  /*9920*/  MOV R0, UR5 ;  /* 0x0000000500007c02 */ /* 0x000fce0008000f00 */
.L_x_200:
[----:B-1----:R1:W2:Y:S02]  /*9930*/  SYNCS.PHASECHK.TRANS64.TRYWAIT P0, [R0+URZ+0x1e0], R2 ;  /* 0x0001e002000075a7 */ /* 0x0022a400080011ff */
[----:B--2---:R-:W-:Y:S05]  /*9940*/  @!P0 NANOSLEEP.SYNCS 0x989680 ;  /* 0x009896800000895d */ /* 0x004fea0003900000 */
[----:B------:R-:W2:Y:S02]  /*9950*/  @!P0 SYNCS.PHASECHK.TRANS64 P0, [R0+URZ+0x1e0], R2 ;  /* 0x0001e002000085a7 */ /* 0x000ea400080010ff */
[----:B--2---:R-:W-:Y:S05]  /*9960*/  @!P0 BRA `(.L_x_200) ;  /* 0xfffffffc00f08947 */ /* 0x004fea000383ffff */
[----:B------:R-:W-:Y:S05]  /*9970*/  BRA `(.L_x_67) ;  /* 0xffffff9c009c7947 */ /* 0x000fea000383ffff */
.L_x_75:
[----:B-1----:R1:W2:Y:S02]  /*9980*/  SYNCS.PHASECHK.TRANS64.TRYWAIT P1, [R0+URZ+0x1d0], R2 ;  /* 0x0001d002000075a7 */ /* 0x0022a400080211ff */
[----:B--2---:R-:W-:Y:S05]  /*9990*/  @!P1 NANOSLEEP.SYNCS 0x989680 ;  /* 0x009896800000995d */ /* 0x004fea0003900000 */
[----:B------:R-:W2:Y:S02]  /*99a0*/  @!P1 SYNCS.PHASECHK.TRANS64 P1, [R0+URZ+0x1d0], R2 ;  /* 0x0001d002000095a7 */ /* 0x000ea400080210ff */
[----:B--2---:R-:W-:Y:S05]  /*99b0*/  @!P1 BRA `(.L_x_75) ;  /* 0xfffffffc00f09947 */ /* 0x004fea000383ffff */
[----:B------:R-:W-:Y:S05]  /*99c0*/  BRA `(.L_x_201) ;  /* 0xffffffa000f47947 */ /* 0x000fea000383ffff */
.L_x_76:
[----:B------:R-:W-:-:S07]  /*99d0*/  MOV R2, UR14 ;  /* 0x0000000e00027c02 */ /* 0x000fce0008000f00 */
.L_x_202:
[----:B-1----:R1:W2:Y:S02]  /*99e0*/  SYNCS.PHASECHK.TRANS64.TRYWAIT P0, [R2+URZ+0x210], R0 ;  /* 0x00021000020075a7 */ /* 0x0022a400080011ff */
[----:B--2---:R-:W-:Y:S05]  /*99f0*/  @!P0 NANOSLEEP.SYNCS 0x989680 ;  /* 0x009896800000895d */ /* 0x004fea0003900000 */
[----:B------:R-:W2:Y:S02]  /*9a00*/  @!P0 SYNCS.PHASECHK.TRANS64 P0, [R2+URZ+0x210], R0 ;  /* 0x00021000020085a7 */ /* 0x000ea400080010ff */
[----:B--2---:R-:W-:Y:S05]  /*9a10*/  @!P0 BRA `(.L_x_202) ;  /* 0xfffffffc00f08947 */ /* 0x004fea000383ffff */
[----:B------:R-:W-:Y:S05]  /*9a20*/  BRA `(.L_x_203) ;  /* 0xffffffa400287947 */ /* 0x000fea000383ffff */
.L_x_79:
[----:B------:R-:W-:Y:S07]  /*9a30*/  MOV R0, UR7 ;  /* 0x0000000700007c02 */ /* 0x000fee0008000f00 */
.L_x_204:
[----:B-1----:R1:W2:Y:S02]  /*9a40*/  SYNCS.PHASECHK.TRANS64.TRYWAIT P0, [R0+URZ], R2 ;  /* 0x00000002000075a7 */ /* 0x0022a400080011ff */
[----:B--2---:R-:W-:Y:S05]  /*9a50*/  @!P0 NANOSLEEP.SYNCS 0x989680 ;  /* 0x009896800000895d */ /* 0x004fea0003900000 */
[----:B------:R-:W2:Y:S02]  /*9a60*/  @!P0 SYNCS.PHASECHK.TRANS64 P0, [R0+URZ], R2 ;  /* 0x00000002000085a7 */ /* 0x000ea400080010ff */
[----:B--2---:R-:W-:Y:S05]  /*9a70*/  @!P0 BRA `(.L_x_204) ;  /* 0xfffffffc00f08947 */ /* 0x004fea000383ffff */
[----:B------:R-:W-:Y:S05]  /*9a80*/  BRA `(.L_x_78) ;  /* 0xffffffa4005c7947 */ /* 0x000fea000383ffff */
.L_x_82:
[----:B------:R-:W-:-:S07]  /*9a90*/  MOV R0, UR5 ;  /* 0x0000000500007c02 */ /* 0x000fce0008000f00 */
.L_x_205:
[----:B--2---:R2:W3:Y:S02]  /*9aa0*/  SYNCS.PHASECHK.TRANS64.TRYWAIT P0, [R0+URZ], R2 ;  /* 0x00000002000075a7 */ /* 0x0044e400080011ff */
[----:B---3--:R-:W-:Y:S05]  /*9ab0*/  @!P0 NANOSLEEP.SYNCS 0x989680 ;  /* 0x009896800000895d */ /* 0x008fea0003900000 */
[----:B------:R-:W3:Y:S02]  /*9ac0*/  @!P0 SYNCS.PHASECHK.TRANS64 P0, [R0+URZ], R2 ;  /* 0x00000002000085a7 */ /* 0x000ee400080010ff */
[----:B---3--:R-:W-:Y:S05]  /*9ad0*/  @!P0 BRA `(.L_x_205) ;  /* 0xfffffffc00f08947 */ /* 0x008fea000383ffff */
[----:B------:R-:W-:Y:S05]  /*9ae0*/  BRA `(.L_x_206) ;  /* 0xffffffa400fc7947 */ /* 0x000fea000383ffff */
.L_x_83:
[----:B------:R-:W-:-:S07]  /*9af0*/  MOV R0, UR5 ;  /* 0x0000000500007c02 */ /* 0x000fce0008000f00 */
.L_x_207:
[----:B--2---:R2:W3:Y:S02]  /*9b00*/  SYNCS.PHASECHK.TRANS64.TRYWAIT P0, [R0+URZ], R3 ;  /* 0x00000003000075a7 */ /* 0x0044e400080011ff */
[----:B---3--:R-:W-:Y:S05]  /*9b10*/  @!P0 NANOSLEEP.SYNCS 0x989680 ;  /* 0x009896800000895d */ /* 0x008fea0003900000 */
[----:B------:R-:W3:Y:S02]  /*9b20*/  @!P0 SYNCS.PHASECHK.TRANS64 P0, [R0+URZ], R3 ;  /* 0x00000003000085a7 */ /* 0x000ee400080010ff */
[----:B---3--:R-:W-:Y:S05]  /*9b30*/  @!P0 BRA `(.L_x_207) ;  /* 0xfffffffc00f08947 */ /* 0x008fea000383ffff */
[----:B------:R-:W-:Y:S05]  /*9b40*/  BRA `(.L_x_208) ;  /* 0xffffffa800087947 */ /* 0x000fea000383ffff */
.L_x_84:
[----:B------:R-:W-:-:S07]  /*9b50*/  MOV R0, UR5 ;  /* 0x0000000500007c02 */ /* 0x000fce0008000f00 */
.L_x_209:
[----:B--2---:R2:W3:Y:S02]  /*9b60*/  SYNCS.PHASECHK.TRANS64.TRYWAIT P0, [R0+URZ], R3 ;  /* 0x00000003000075a7 */ /* 0x0044e400080011ff */
[----:B---3--:R-:W-:Y:S05]  /*9b70*/  @!P0 NANOSLEEP.SYNCS 0x989680 ;  /* 0x009896800000895d */ /* 0x008fea0003900000 */
[----:B------:R-:W3:Y:S02]  /*9b80*/  @!P0 SYNCS.PHASECHK.TRANS64 P0, [R0+URZ], R3 ;  /* 0x00000003000085a7 */ /* 0x000ee400080010ff */
[----:B---3--:R-:W-:Y:S05]  /*9b90*/  @!P0 BRA `(.L_x_209) ;  /* 0xfffffffc00f08947 */ /* 0x008fea000383ffff */
[----:B------:R-:W-:Y:S05]  /*9ba0*/  BRA `(.L_x_210) ;  /* 0xffffffa800147947 */ /* 0x000fea000383ffff */
.L_x_85:
[----:B--2---:R-:W-:-:S07]  /*9bb0*/  MOV R0, UR6 ;  /* 0x0000000600007c02 */ /* 0x004fce0008000f00 */
.L_x_211:
[----:B--2---:R2:W3:Y:S02]  /*9bc0*/  SYNCS.PHASECHK.TRANS64.TRYWAIT P0, [R0+URZ], R2 ;  /* 0x00000002000075a7 */ /* 0x0044e400080011ff */
[----:B---3--:R-:W-:Y:S05]  /*9bd0*/  @!P0 NANOSLEEP.SYNCS 0x989680 ;  /* 0x009896800000895d */ /* 0x008fea0003900000 */
[----:B------:R-:W3:Y:S02]  /*9be0*/  @!P0 SYNCS.PHASECHK.TRANS64 P0, [R0+URZ], R2 ;  /* 0x00000002000085a7 */ /* 0x000ee400080010ff */
[----:B---3--:R-:W-:Y:S05]  /*9bf0*/  @!P0 BRA `(.L_x_211) ;  /* 0xfffffffc00f08947 */ /* 0x008fea000383ffff */
[----:B------:R-:W-:Y:S05]  /*9c00*/  BRA `(.L_x_212) ;  /* 0xffffffa800207947 */ /* 0x000fea000383ffff */
.L_x_90:
[----:B--2---:R2:W3:Y:S02]  /*9c10*/  SYNCS.PHASECHK.TRANS64.TRYWAIT P0, [R0+URZ+0x1d0], R2 ;  /* 0x0001d002000075a7 */ /* 0x0044e400080011ff */
[----:B---3--:R-:W-:Y:S05]  /*9c20*/  @!P0 NANOSLEEP.SYNCS 0x989680 ;  /* 0x009896800000895d */ /* 0x008fea0003900000 */
[----:B------:R-:W3:Y:S02]  /*9c30*/  @!P0 SYNCS.PHASECHK.TRANS64 P0, [R0+URZ+0x1d0], R2 ;  /* 0x0001d002000085a7 */ /* 0x000ee400080010ff */
[----:B---3--:R-:W-:Y:S05]  /*9c40*/  @!P0 BRA `(.L_x_90) ;  /* 0xfffffffc00f08947 */ /* 0x008fea000383ffff */
[----:B------:R-:W-:Y:S05]  /*9c50*/  BRA `(.L_x_213) ;  /* 0xffffffac00287947 */ /* 0x000fea000383ffff */
.L_x_93:
[----:B------:R-:W-:Y:S07]  /*9c60*/  MOV R0, UR7 ;  /* 0x0000000700007c02 */ /* 0x000fee0008000f00 */
.L_x_214:
[----:B--2---:R2:W3:Y:S02]  /*9c70*/  SYNCS.PHASECHK.TRANS64.TRYWAIT P0, [R0+URZ+0x1c8], R2 ;  /* 0x0001c802000075a7 */ /* 0x0044e400080011ff */
[----:B---3--:R-:W-:Y:S05]  /*9c80*/  @!P0 NANOSLEEP.SYNCS 0x989680 ;  /* 0x009896800000895d */ /* 0x008fea0003900000 */
[----:B------:R-:W3:Y:S02]  /*9c90*/  @!P0 SYNCS.PHASECHK.TRANS64 P0, [R0+URZ+0x1c8], R2 ;  /* 0x0001c802000085a7 */ /* 0x000ee400080010ff */
[----:B---3--:R-:W-:Y:S05]  /*9ca0*/  @!P0 BRA `(.L_x_214) ;  /* 0xfffffffc00f08947 */ /* 0x008fea000383ffff */
[----:B------:R-:W-:Y:S05]  /*9cb0*/  BRA `(.L_x_92) ;  /* 0xffffffb000087947 */ /* 0x000fea000383ffff */
.L_x_96:
[----:B------:R-:W-:Y:S07]  /*9cc0*/  MOV R0, UR7 ;  /* 0x0000000700007c02 */ /* 0x000fee0008000f00 */
.L_x_215:
[----:B-1----:R1:W2:Y:S02]  /*9cd0*/  SYNCS.PHASECHK.TRANS64.TRYWAIT P0, [R0+URZ+0x1a8], R14 ;  /* 0x0001a80e000075a7 */ /* 0x0022a400080011ff */
[----:B--2---:R-:W-:Y:S05]  /*9ce0*/  @!P0 NANOSLEEP.SYNCS 0x989680 ;  /* 0x009896800000895d */ /* 0x004fea0003900000 */
[----:B------:R-:W2:Y:S02]  /*9cf0*/  @!P0 SYNCS.PHASECHK.TRANS64 P0, [R0+URZ+0x1a8], R14 ;  /* 0x0001a80e000085a7 */ /* 0x000ea400080010ff */
[----:B--2---:R-:W-:Y:S05]  /*9d00*/  @!P0 BRA `(.L_x_215) ;  /* 0xfffffffc00f08947 */ /* 0x004fea000383ffff */
[----:B------:R-:W-:Y:S05]  /*9d10*/  BRA `(.L_x_216) ;  /* 0xffffffb000807947 */ /* 0x000fea000383ffff */
.L_x_97:
[----:B------:R-:W-:Y:S07]  /*9d20*/  MOV R0, UR7 ;  /* 0x0000000700007c02 */ /* 0x000fee0008000f00 */
.L_x_217:
[----:B-1----:R1:W2:Y:S02]  /*9d30*/  SYNCS.PHASECHK.TRANS64.TRYWAIT P0, [R0+URZ+0x1b0], R14 ;  /* 0x0001b00e000075a7 */ /* 0x0022a400080011ff */
[----:B--2---:R-:W-:Y:S05]  /*9d40*/  @!P0 NANOSLEEP.SYNCS 0x989680 ;  /* 0x009896800000895d */ /* 0x004fea0003900000 */
[----:B------:R-:W2:Y:S02]  /*9d50*/  @!P0 SYNCS.PHASECHK.TRANS64 P0, [R0+URZ+0x1b0], R14 ;  /* 0x0001b00e000085a7 */ /* 0x000ea400080010ff */
[----:B--2---:R-:W-:Y:S05]  /*9d60*/  @!P0 BRA `(.L_x_217) ;  /* 0xfffffffc00f08947 */ /* 0x004fea000383ffff */
[----:B------:R-:W-:Y:S05]  /*9d70*/  BRA `(.L_x_218) ;  /* 0xffffffb000bc7947 */ /* 0x000fea000383ffff */
.L_x_98:
[----:B------:R-:W-:Y:S07]  /*9d80*/  MOV R0, UR7 ;  /* 0x0000000700007c02 */ /* 0x000fee0008000f00 */
.L_x_219:
[----:B-1----:R1:W2:Y:S02]  /*9d90*/  SYNCS.PHASECHK.TRANS64.TRYWAIT P0, [R0+URZ+0x1b8], R14 ;  /* 0x0001b80e000075a7 */ /* 0x0022a400080011ff */
[----:B--2---:R-:W-:Y:S05]  /*9da0*/  @!P0 NANOSLEEP.SYNCS 0x989680 ;  /* 0x009896800000895d */ /* 0x004fea0003900000 */
[----:B------:R-:W2:Y:S02]  /*9db0*/  @!P0 SYNCS.PHASECHK.TRANS64 P0, [R0+URZ+0x1b8], R14 ;  /* 0x0001b80e000085a7 */ /* 0x000ea400080010ff */
[----:B--2---:R-:W-:Y:S05]  /*9dc0*/  @!P0 BRA `(.L_x_219) ;  /* 0xfffffffc00f08947 */ /* 0x004fea000383ffff */
[----:B------:R-:W-:Y:S05]  /*9dd0*/  BRA `(.L_x_220) ;  /* 0xffffffb400407947 */ /* 0x000fea000383ffff */
.L_x_100:
[----:B------:R-:W-:-:S07]  /*9de0*/  MOV R0, UR7 ;  /* 0x0000000700007c02 */ /* 0x000fce0008000f00 */
.L_x_221:
[----:B-1----:R1:W3:Y:S02]  /*9df0*/  SYNCS.PHASECHK.TRANS64.TRYWAIT P0, [R0+URZ+0x1a8], R2 ;  /* 0x0001a802000075a7 */ /* 0x0022e400080011ff */
[----:B---3--:R-:W-:Y:S05]  /*9e00*/  @!P0 NANOSLEEP.SYNCS 0x989680 ;  /* 0x009896800000895d */ /* 0x008fea0003900000 */
[----:B------:R-:W3:Y:S02]  /*9e10*/  @!P0 SYNCS.PHASECHK.TRANS64 P0, [R0+URZ+0x1a8], R2 ;  /* 0x0001a802000085a7 */ /* 0x000ee400080010ff */
[----:B---3--:R-:W-:Y:S05]  /*9e20*/  @!P0 BRA `(.L_x_221) ;  /* 0xfffffffc00f08947 */ /* 0x008fea000383ffff */
[----:B------:R-:W-:Y:S05]  /*9e30*/  BRA `(.L_x_222) ;  /* 0xffffffb400b07947 */ /* 0x000fea000383ffff */
.L_x_101:
[----:B-1----:R-:W-:-:S07]  /*9e40*/  MOV R0, UR7 ;  /* 0x0000000700007c02 */ /* 0x002fce0008000f00 */
.L_x_223:
[----:B-1----:R1:W3:Y:S02]  /*9e50*/  SYNCS.PHASECHK.TRANS64.TRYWAIT P0, [R0+URZ+0x1b0], R2 ;  /* 0x0001b002000075a7 */ /* 0x0022e400080011ff */
[----:B---3--:R-:W-:Y:S05]  /*9e60*/  @!P0 NANOSLEEP.SYNCS 0x989680 ;  /* 0x009896800000895d */ /* 0x008fea0003900000 */
[----:B------:R-:W3:Y:S02]  /*9e70*/  @!P0 SYNCS.PHASECHK.TRANS64 P0, [R0+URZ+0x1b0], R2 ;  /* 0x0001b002000085a7 */ /* 0x000ee400080010ff */
[----:B---3--:R-:W-:Y:S05]  /*9e80*/  @!P0 BRA `(.L_x_223) ;  /* 0xfffffffc00f08947 */ /* 0x008fea000383ffff */
[----:B------:R-:W-:Y:S05]  /*9e90*/  BRA `(.L_x_224) ;  /* 0xffffffb400a07947 */ /* 0x000fea000383ffff */
.L_x_103:
[----:B--2---:R2:W4:Y:S02]  /*9ea0*/  SYNCS.PHASECHK.TRANS64.TRYWAIT P0, [R0+URZ+0x1d0], R2 ;  /* 0x0001d002000075a7 */ /* 0x00452400080011ff */
[----:B----4-:R-:W-:Y:S05]  /*9eb0*/  @!P0 NANOSLEEP.SYNCS 0x989680 ;  /* 0x009896800000895d */ /* 0x010fea0003900000 */
[----:B------:R-:W4:Y:S02]  /*9ec0*/  @!P0 SYNCS.PHASECHK.TRANS64 P0, [R0+URZ+0x1d0], R2 ;  /* 0x0001d002000085a7 */ /* 0x000f2400080010ff */
[----:B----4-:R-:W-:Y:S05]  /*9ed0*/  @!P0 BRA `(.L_x_103) ;  /* 0xfffffffc00f08947 */ /* 0x010fea000383ffff */
[----:B------:R-:W-:Y:S05]  /*9ee0*/  BRA `(.L_x_225) ;  /* 0xffffffb800747947 */ /* 0x000fea000383ffff */
.L_x_114:
[----:B-1----:R-:W-:Y:S04]  /*9ef0*/  MOV R0, UR48 ;  /* 0x0000003000007c02 */ /* 0x002fe80008000f00 */
[----:B------:R1:W3:Y:S03]  /*9f00*/  SYNCS.PHASECHK.TRANS64.TRYWAIT P1, [R0+URZ+0x190], R3 ;  /* 0x00019003000075a7 */ /* 0x0002e600080211ff */
[----:B---3--:R-:W-:Y:S05]  /*9f10*/  @!P1 NANOSLEEP.SYNCS 0x989680 ;  /* 0x009896800000995d */ /* 0x008fea0003900000 */
[----:B------:R-:W3:Y:S02]  /*9f20*/  @!P1 SYNCS.PHASECHK.TRANS64 P1, [R0+URZ+0x190], R3 ;  /* 0x00019003000095a7 */ /* 0x000ee400080210ff */
[----:B---3--:R-:W-:Y:S05]  /*9f30*/  @!P1 BRA `(.L_x_114) ;  /* 0xfffffffc00ec9947 */ /* 0x008fea000383ffff */
[----:B------:R-:W-:Y:S05]  /*9f40*/  BRA `(.L_x_113) ;  /* 0xffffffc400a87947 */ /* 0x000fea000383ffff */
.L_x_116:
[----:B-1----:R1:W2:Y:S02]  /*9f50*/  SYNCS.PHASECHK.TRANS64.TRYWAIT P0, [R64+URZ+0x1f0], R2 ;  /* 0x0001f002400075a7 */ /* 0x0022a400080011ff */
[----:B--2---:R-:W-:Y:S05]  /*9f60*/  @!P0 NANOSLEEP.SYNCS 0x989680 ;  /* 0x009896800000895d */ /* 0x004fea0003900000 */
[----:B------:R-:W2:Y:S02]  /*9f70*/  @!P0 SYNCS.PHASECHK.TRANS64 P0, [R64+URZ+0x1f0], R2 ;  /* 0x0001f002400085a7 */ /* 0x000ea400080010ff */
[----:B--2---:R-:W-:Y:S05]  /*9f80*/  @!P0 BRA `(.L_x_116) ;  /* 0xfffffffc00f08947 */ /* 0x004fea000383ffff */
[----:B------:R-:W-:Y:S05]  /*9f90*/  BRA `(.L_x_115) ;  /* 0xffffffc400d47947 */ /* 0x000fea000383ffff */
.L_x_125:
[----:B--2---:R2:W3:Y:S02]  /*9fa0*/  SYNCS.PHASECHK.TRANS64.TRYWAIT P0, [R2+URZ+0x190], R0 ;  /* 0x00019000020075a7 */ /* 0x0044e400080011ff */
[----:B---3--:R-:W-:Y:S05]  /*9fb0*/  @!P0 NANOSLEEP.SYNCS 0x989680 ;  /* 0x009896800000895d */ /* 0x008fea0003900000 */
[----:B------:R-:W3:Y:S02]  /*9fc0*/  @!P0 SYNCS.PHASECHK.TRANS64 P0, [R2+URZ+0x190], R0 ;  /* 0x00019000020085a7 */ /* 0x000ee400080010ff */
[----:B---3--:R-:W-:Y:S05]  /*9fd0*/  @!P0 BRA `(.L_x_125) ;  /* 0xfffffffc00f08947 */ /* 0x008fea000383ffff */
[----:B------:R-:W-:Y:S05]  /*9fe0*/  BRA `(.L_x_124) ;  /* 0xffffffd000bc7947 */ /* 0x000fea000383ffff */
.L_x_134:
[----:B--2---:R2:W3:Y:S02]  /*9ff0*/  SYNCS.PHASECHK.TRANS64.TRYWAIT P0, [R4+URZ+0x190], R0 ;  /* 0x00019000040075a7 */ /* 0x0044e400080011ff */
[----:B---3--:R-:W-:Y:S05]  /*a000*/  @!P0 NANOSLEEP.SYNCS 0x989680 ;  /* 0x009896800000895d */ /* 0x008fea0003900000 */
[----:B------:R-:W3:Y:S02]  /*a010*/  @!P0 SYNCS.PHASECHK.TRANS64 P0, [R4+URZ+0x190], R0 ;  /* 0x00019000040085a7 */ /* 0x000ee400080010ff */
[----:B---3--:R-:W-:Y:S05]  /*a020*/  @!P0 BRA `(.L_x_134) ;  /* 0xfffffffc00f08947 */ /* 0x008fea000383ffff */
[----:B------:R-:W-:Y:S05]  /*a030*/  BRA `(.L_x_133) ;  /* 0xffffffdc00c87947 */ /* 0x000fea000383ffff */
        .weak           $__internal_0_$__cuda_sm10x_tcgen05_guardrail_trap_col_being_dealloced_not_returned_by_alloc
        .type           $__internal_0_$__cuda_sm10x_tcgen05_guardrail_trap_col_being_dealloced_not_returned_by_alloc,@function
        .size           $__internal_0_$__cuda_sm10x_tcgen05_guardrail_trap_col_being_dealloced_not_returned_by_alloc,($__internal_1_$__cuda_sm10x_tcgen05_guardrail_trap_phase_invalid_during_alloc - $__internal_0_$__cuda_sm10x_tcgen05_guardrail_trap_col_being_dealloced_not_returned_by_alloc)
$__internal_0_$__cuda_sm10x_tcgen05_guardrail_trap_col_being_dealloced_not_returned_by_alloc:
[----:B------:R-:W-:Y:S05]  /*a040*/  BPT.TRAP 0x1 ;  /* 0x000000040000795c */ /* 0x000fea0000300000 */
[----:B------:R-:W-:-:S04]  /*a050*/  HFMA2 R3, -RZ, RZ, 0, 0 ;  /* 0x00000000ff037431 */ /* 0x000fc800000001ff */
[----:B------:R-:W-:Y:S05]  /*a060*/  RET.REL.NODEC R2 `(_ZN7cutlass13device_kernelINS_4gemm6kernel13GemmUniversalIN4cute5tupleIJiiiiEEENS1_10collective13CollectiveMmaINS1_35MainloopSm100TmaUmmaWarpSpecializedILi25ELi2ELi4ENS5_IJNS4_1CILi1EEESB_SB_EEEEENS5_IJNSA_ILi64EEENSA_ILi192EEENSA_ILi16EEEEEENS_10bfloat16_tENS5_IJlSB_lEEESI_SJ_NS4_8TiledMMAINS4_8MMA_AtomIJNS4_20SM100_MMA_F16BF16_SSISI_SI_fLi64ELi192ELNS4_4UMMA5MajorE0ELSO_0ELNSN_7ScaleInE0ELSP_0EEEEEENS4_6LayoutISC_NS5_IJNSA_ILi0EEEST_ST_EEEEENS5_IJNS4_10UnderscoreESW_SW_EEEEENS4_13SM90_TMA_LOADENS4_14ComposedLayoutINS4_7SwizzleILi1ELi4ELi3EEENS4_18smem_ptr_flag_bitsILi16EEENSS_INS5_IJNSA_ILi8EEESG_EEENS5_IJSG_SB_EEEEEEEvNS4_8identityESZ_S19_vS1A_EENS_8epilogue10collective18CollectiveEpilogueINS1C_23Sm100TmaWarpSpecializedILi3ELi2ELi32ELb1ELb0EEEJSH_NS5_IJNSS_ISE_SB_EES1H_EEESI_SJ_SI_SJ_NS1C_6fusion15FusionCallbacksIS1G_NS1J_17LinearCombinationISI_fSI_fLNS_15FloatRoundStyleE2EEESH_S1I_JEEENS4_5SM1004TMEM4LOAD26SM100_TMEM_LOAD_16dp256b8xESZ_NS10_INS11_ILi3ELi4ELi3EEES14_NSS_INS5_IJS15_SE_EEENS5_IJSE_SB_EEEEEEENS4_17SM75_U32x4_LDSM_NENS4_14SM90_TMA_STOREES1X_NS4_17SM90_U32x4_STSM_NENS4_39AutoVectorizingCopyWithAssumedAlignmentILi128EEEEEEvvEEEEvNT_6ParamsE) ;  /* 0xffffff5c02e47950 */ /* 0x000fea0003c3ffff */
        .weak           $__internal_1_$__cuda_sm10x_tcgen05_guardrail_trap_phase_invalid_during_alloc
        .type           $__internal_1_$__cuda_sm10x_tcgen05_guardrail_trap_phase_invalid_during_alloc,@function
        .size           $__internal_1_$__cuda_sm10x_tcgen05_guardrail_trap_phase_invalid_during_alloc,($__internal_2_$__cuda_sm10x_tcgen05_guardrail_trap_unallocated_columns_being_dealloced - $__internal_1_$__cuda_sm10x_tcgen05_guardrail_trap_phase_invalid_during_alloc)
$__internal_1_$__cuda_sm10x_tcgen05_guardrail_trap_phase_invalid_during_alloc:
[----:B------:R-:W-:Y:S05]  /*a070*/  BPT.TRAP 0x1 ;  /* 0x000000040000795c */ /* 0x000fea0000300000 */
[----:B------:R-:W-:-:S04]  /*a080*/  MOV R3, 0x0 ;  /* 0x0000000000037802 */ /* 0x000fc80000000f00 */
[----:B------:R-:W-:Y:S05]  /*a090*/  RET.REL.NODEC R2 `(_ZN7cutlass13device_kernelINS_4gemm6kernel13GemmUniversalIN4cute5tupleIJiiiiEEENS1_10collective13CollectiveMmaINS1_35MainloopSm100TmaUmmaWarpSpecializedILi25ELi2ELi4ENS5_IJNS4_1CILi1EEESB_SB_EEEEENS5_IJNSA_ILi64EEENSA_ILi192EEENSA_ILi16EEEEEENS_10bfloat16_tENS5_IJlSB_lEEESI_SJ_NS4_8TiledMMAINS4_8MMA_AtomIJNS4_20SM100_MMA_F16BF16_SSISI_SI_fLi64ELi192ELNS4_4UMMA5MajorE0ELSO_0ELNSN_7ScaleInE0ELSP_0EEEEEENS4_6LayoutISC_NS5_IJNSA_ILi0EEEST_ST_EEEEENS5_IJNS4_10UnderscoreESW_SW_EEEEENS4_13SM90_TMA_LOADENS4_14ComposedLayoutINS4_7SwizzleILi1ELi4ELi3EEENS4_18smem_ptr_flag_bitsILi16EEENSS_INS5_IJNSA_ILi8EEESG_EEENS5_IJSG_SB_EEEEEEEvNS4_8identityESZ_S19_vS1A_EENS_8epilogue10collective18CollectiveEpilogueINS1C_23Sm100TmaWarpSpecializedILi3ELi2ELi32ELb1ELb0EEEJSH_NS5_IJNSS_ISE_SB_EES1H_EEESI_SJ_SI_SJ_NS1C_6fusion15FusionCallbacksIS1G_NS1J_17LinearCombinationISI_fSI_fLNS_15FloatRoundStyleE2EEESH_S1I_JEEENS4_5SM1004TMEM4LOAD26SM100_TMEM_LOAD_16dp256b8xESZ_NS10_INS11_ILi3ELi4ELi3EEES14_NSS_INS5_IJS15_SE_EEENS5_IJSE_SB_EEEEEEENS4_17SM75_U32x4_LDSM_NENS4_14SM90_TMA_STOREES1X_NS4_17SM90_U32x4_STSM_NENS4_39AutoVectorizingCopyWithAssumedAlignmentILi128EEEEEEvvEEEEvNT_6ParamsE) ;  /* 0xffffff5c02d87950 */ /* 0x000fea0003c3ffff */
        .weak           $__internal_2_$__cuda_sm10x_tcgen05_guardrail_trap_unallocated_columns_being_dealloced
        .type           $__internal_2_$__cuda_sm10x_tcgen05_guardrail_trap_unallocated_columns_being_dealloced,@function
        .size           $__internal_2_$__cuda_sm10x_tcgen05_guardrail_trap_unallocated_columns_being_dealloced,(.L_x_227 - $__internal_2_$__cuda_sm10x_tcgen05_guardrail_trap_unallocated_columns_being_dealloced)
$__internal_2_$__cuda_sm10x_tcgen05_guardrail_trap_unallocated_columns_being_dealloced:
[----:B------:R-:W-:Y:S05]  /*a0a0*/  BPT.TRAP 0x1 ;  /* 0x000000040000795c */ /* 0x000fea0000300000 */
[----:B------:R-:W-:-:S04]  /*a0b0*/  HFMA2 R3, -RZ, RZ, 0, 0 ;  /* 0x00000000ff037431 */ /* 0x000fc800000001ff */
[----:B------:R-:W-:Y:S05]  /*a0c0*/  RET.REL.NODEC R2 `(_ZN7cutlass13device_kernelINS_4gemm6kernel13GemmUniversalIN4cute5tupleIJiiiiEEENS1_10collective13CollectiveMmaINS1_35MainloopSm100TmaUmmaWarpSpecializedILi25ELi2ELi4ENS5_IJNS4_1CILi1EEESB_SB_EEEEENS5_IJNSA_ILi64EEENSA_ILi192EEENSA_ILi16EEEEEENS_10bfloat16_tENS5_IJlSB_lEEESI_SJ_NS4_8TiledMMAINS4_8MMA_AtomIJNS4_20SM100_MMA_F16BF16_SSISI_SI_fLi64ELi192ELNS4_4UMMA5MajorE0ELSO_0ELNSN_7ScaleInE0ELSP_0EEEEEENS4_6LayoutISC_NS5_IJNSA_ILi0EEEST_ST_EEEEENS5_IJNS4_10UnderscoreESW_SW_EEEEENS4_13SM90_TMA_LOADENS4_14ComposedLayoutINS4_7SwizzleILi1ELi4ELi3EEENS4_18smem_ptr_flag_bitsILi16EEENSS_INS5_IJNSA_ILi8EEESG_EEENS5_IJSG_SB_EEEEEEEvNS4_8identityESZ_S19_vS1A_EENS_8epilogue10collective18CollectiveEpilogueINS1C_23Sm100TmaWarpSpecializedILi3ELi2ELi32ELb1ELb0EEEJSH_NS5_IJNSS_ISE_SB_EES1H_EEESI_SJ_SI_SJ_NS1C_6fusion15FusionCallbacksIS1G_NS1J_17LinearCombinationISI_fSI_fLNS_15FloatRoundStyleE2EEESH_S1I_JEEENS4_5SM1004TMEM4LOAD26SM100_TMEM_LOAD_16dp256b8xESZ_NS10_INS11_ILi3ELi4ELi3EEES14_NSS_INS5_IJS15_SE_EEENS5_IJSE_SB_EEEEEEENS4_17SM75_U32x4_LDSM_NENS4_14SM90_TMA_STOREES1X_NS4_17SM90_U32x4_STSM_NENS4_39AutoVectorizingCopyWithAssumedAlignmentILi128EEEEEEvvEEEEvNT_6ParamsE) ;  /* 0xffffff5c02cc7950 */ /* 0x000fea0003c3ffff */
.L_x_226:
[----:B------:R-:W-:-:S00]  /*a0d0*/  BRA `(.L_x_226) ;  /* 0xfffffffc00fc7947 */ /* 0x000fc0000383ffff */
[----:B------:R-:W-:-:S00]  /*a0e0*/  NOP ;  /* 0x0000000000007918 */ /* 0x000fc00000000000 */
        /* <DEDUP_REMOVED lines=9> */
.L_x_227:


//--------------------- .nv.global.init           --------------------------
	.section	.nv.global.init,"aw",@progbits
.nv.global.init:
	.type		$str$27,@object
	.size		$str$27,($str$28 - $str$27)
$str$27:
        /*0000*/ 	.byte	0x28, 0x61, 0x64, 0x64, 0x72, 0x65, 0x73, 0x73, 0x20, 0x26, 0x20, 0x6d, 0x61, 0x73, 0x6b, 0x29
        /*0010*/ 	.byte	0x20, 0x3d, 0x3d, 0x20, 0x30, 0x00
	.type		$str$28,@object
	.size		$str$28,($str$26 - $str$28)
$str$28:
        /*0016*/ 	.byte	0x2f, 0x74, 0x6d, 0x70, 0x2f, 0x63, 0x75, 0x74, 0x6c, 0x61, 0x73, 0x73, 0x5f, 0x73, 0x77, 0x65
        /*0026*/ 	.byte	0x65, 0x70, 0x5f, 0x73, 0x72, 0x63, 0x2f, 0x69, 0x6e, 0x63, 0x6c, 0x75, 0x64, 0x65, 0x2f, 0x63
        /*0036*/ 	.byte	0x75, 0x74, 0x65, 0x2f, 0x70, 0x6f, 0x69, 0x6e, 0x74, 0x65, 0x72, 0x5f, 0x66, 0x6c, 0x61, 0x67
        /*0046*/ 	.byte	0x67, 0x65, 0x64, 0x2e, 0x68, 0x70, 0x70, 0x00
	.type		$str$26,@object
	.size		$str$26,($str$25 - $str$26)
$str$26:
        /*004e*/ 	.byte	0x2f, 0x74, 0x6d, 0x70, 0x2f, 0x63, 0x75, 0x74, 0x6c, 0x61, 0x73, 0x73, 0x5f, 0x73, 0x77, 0x65
        /*005e*/ 	.byte	0x65, 0x70, 0x5f, 0x73, 0x72, 0x63, 0x2f, 0x69, 0x6e, 0x63, 0x6c, 0x75, 0x64, 0x65, 0x2f, 0x63
        /*006e*/ 	.byte	0x75, 0x74, 0x65, 0x2f, 0x61, 0x74, 0x6f, 0x6d, 0x2f, 0x63, 0x6f, 0x70, 0x79, 0x5f, 0x74, 0x72
        /*007e*/ 	.byte	0x61, 0x69, 0x74, 0x73, 0x5f, 0x73, 0x6d, 0x31, 0x30, 0x30, 0x2e, 0x68, 0x70, 0x70, 0x00
	.type		$str$25,@object
	.size		$str$25,(__unnamed_1 - $str$25)
$str$25:
        /*008d*/ 	.byte	0x28, 0x28, 0x75, 0x69, 0x6e, 0x74, 0x33, 0x32, 0x5f, 0x74, 0x28, 0x74, 0x68, 0x72, 0x65, 0x61
        /*009d*/ 	.byte	0x64, 0x49, 0x64, 0x78, 0x2e, 0x78, 0x29, 0x20, 0x2f, 0x20, 0x33, 0x32, 0x29, 0x20, 0x25, 0x20
        /*00ad*/ 	.byte	0x34, 0x29, 0x20, 0x3d, 0x3d, 0x20, 0x28, 0x28, 0x28, 0x74, 0x6d, 0x65, 0x6d, 0x5f, 0x61, 0x64
        /*00bd*/ 	.byte	0x64, 0x72, 0x20, 0x3e, 0x3e, 0x20, 0x31, 0x36, 0x29, 0x20, 0x2f, 0x20, 0x33, 0x32, 0x29, 0x20
        /*00cd*/ 	.byte	0x25, 0x20, 0x34, 0x29, 0x00
	.type		__unnamed_1,@object
	.size		__unnamed_1,(__unnamed_2 - __unnamed_1)
__unnamed_1:
        /*00d2*/ 	.byte	0x61, 0x75, 0x74, 0x6f, 0x20, 0x63, 0x75, 0x74, 0x65, 0x3a, 0x3a, 0x61, 0x73, 0x5f, 0x70, 0x6f
        /* <DEDUP_REMOVED lines=24> */
        /*0262*/ 	.byte	0x30, 0x39, 0x36, 0x3e, 0x3e, 0x3e, 0x3e, 0x5d, 0x00
	.type		__unnamed_2,@object
	.size		__unnamed_2,(.L_2 - __unnamed_2)
__unnamed_2:
        /* <DEDUP_REMOVED lines=46> */
        /*054b*/ 	.byte	0x75, 0x74, 0x65, 0x3a, 0x3a, 0x43, 0x3c, 0x30, 0x3e, 0x3e, 0x3e, 0x3e, 0x5d, 0x00
.L_2:


//--------------------- .nv.shared._ZN7cutlass13device_kernelINS_4gemm6kernel13GemmUniversalIN4cute5tupleIJiiiiEEENS1_10collective13CollectiveMmaINS1_35MainloopSm100TmaUmmaWarpSpecializedILi25ELi2ELi4ENS5_IJNS4_1CILi1EEESB_SB_EEEEENS5_IJNSA_ILi64EEENSA_ILi192EEENSA_ILi16EEEEEENS_10bfloat16_tENS5_IJlSB_lEEESI_SJ_NS4_8TiledMMAINS4_8MMA_AtomIJNS4_20SM100_MMA_F16BF16_SSISI_SI_fLi64ELi192ELNS4_4UMMA5MajorE0ELSO_0ELNSN_7ScaleInE0ELSP_0EEEEEENS4_6LayoutISC_NS5_IJNSA_ILi0EEEST_ST_EEEEENS5_IJNS4_10UnderscoreESW_SW_EEEEENS4_13SM90_TMA_LOADENS4_14ComposedLayoutINS4_7SwizzleILi1ELi4ELi3EEENS4_18smem_ptr_flag_bitsILi16EEENSS_INS5_IJNSA_ILi8EEESG_EEENS5_IJSG_SB_EEEEEEEvNS4_8identityESZ_S19_vS1A_EENS_8epilogue10collective18CollectiveEpilogueINS1C_23Sm100TmaWarpSpecializedILi3ELi2ELi32ELb1ELb0EEEJSH_NS5_IJNSS_ISE_SB_EES1H_EEESI_SJ_SI_SJ_NS1C_6fusion15FusionCallbacksIS1G_NS1J_17LinearCombinationISI_fSI_fLNS_15FloatRoundStyleE2EEESH_S1I_JEEENS4_5SM1004TMEM4LOAD26SM100_TMEM_LOAD_16dp256b8xESZ_NS10_INS11_ILi3ELi4ELi3EEES14_NSS_INS5_IJS15_SE_EEENS5_IJSE_SB_EEEEEEENS4_17SM75_U32x4_LDSM_NENS4_14SM90_TMA_STOREES1X_NS4_17SM90_U32x4_STSM_NENS4_39AutoVectorizingCopyWithAssumedAlignmentILi128EEEEEEvvEEEEvNT_6ParamsE --------------------------
	.section	.nv.shared._ZN7cutlass13device_kernelINS_4gemm6kernel13GemmUniversalIN4cute5tupleIJiiiiEEENS1_10collective13CollectiveMmaINS1_35MainloopSm100TmaUmmaWarpSpecializedILi25ELi2ELi4ENS5_IJNS4_1CILi1EEESB_SB_EEEEENS5_IJNSA_ILi64EEENSA_ILi192EEENSA_ILi16EEEEEENS_10bfloat16_tENS5_IJlSB_lEEESI_SJ_NS4_8TiledMMAINS4_8MMA_AtomIJNS4_20SM100_MMA_F16BF16_SSISI_SI_fLi64ELi192ELNS4_4UMMA5MajorE0ELSO_0ELNSN_7ScaleInE0ELSP_0EEEEEENS4_6LayoutISC_NS5_IJNSA_ILi0EEEST_ST_EEEEENS5_IJNS4_10UnderscoreESW_SW_EEEEENS4_13SM90_TMA_LOADENS4_14ComposedLayoutINS4_7SwizzleILi1ELi4ELi3EEENS4_18smem_ptr_flag_bitsILi16EEENSS_INS5_IJNSA_ILi8EEESG_EEENS5_IJSG_SB_EEEEEEEvNS4_8identityESZ_S19_vS1A_EENS_8epilogue10collective18CollectiveEpilogueINS1C_23Sm100TmaWarpSpecializedILi3ELi2ELi32ELb1ELb0EEEJSH_NS5_IJNSS_ISE_SB_EES1H_EEESI_SJ_SI_SJ_NS1C_6fusion15FusionCallbacksIS1G_NS1J_17LinearCombinationISI_fSI_fLNS_15FloatRoundStyleE2EEESH_S1I_JEEENS4_5SM1004TMEM4LOAD26SM100_TMEM_LOAD_16dp256b8xESZ_NS10_INS11_ILi3ELi4ELi3EEES14_NSS_INS5_IJS15_SE_EEENS5_IJSE_SB_EEEEEEENS4_17SM75_U32x4_LDSM_NENS4_14SM90_TMA_STOREES1X_NS4_17SM90_U32x4_STSM_NENS4_39AutoVectorizingCopyWithAssumedAlignmentILi128EEEEEEvvEEEEvNT_6ParamsE,"aw",@nobits
	.sectionflags	@""
	.align	16
	.zero		1024


//--------------------- .nv.shared.reserved.0     --------------------------
	.section	.nv.shared.reserved.0,"aw",@nobits
	.weak		__nv_reservedSMEM_offset_0_alias
	.size		__nv_reservedSMEM_offset_0_alias, 0, 64
	.other		__nv_reservedSMEM_offset_0_alias,@"STO_CUDA_RESERVED_SHARED STV_DEFAULT"
__nv_reservedSMEM_offset_0_alias:
	.zero		0
.nv.shared.reserved.0:
	.zero		64
	.weak		__nv_reservedSMEM_tcgen05_partition
	.type		__nv_reservedSMEM_tcgen05_partition,@object
	.size		__nv_reservedSMEM_tcgen05_partition,(.L_0 - __nv_reservedSMEM_tcgen05_partition)
__nv_reservedSMEM_tcgen05_partition:
	.zero		32
.L_0:


//--------------------- .nv.global                --------------------------
	.section	.nv.global,"aw",@nobits
.nv.global:
	.type		_ZN39_INTERNAL_e4f5198f_4_k_cu_a33b7566_91474cute1_E,@object
	.size		_ZN39_INTERNAL_e4f5198f_4_k_cu_a33b7566_91474cute1_E,(_ZN39_INTERNAL_e4f5198f_4_k_cu_a33b7566_91474cuda3std3__45__cpo6cbeginE - _ZN39_INTERNAL_e4f5198f_4_k_cu_a33b7566_91474cute1_E)
_ZN39_INTERNAL_e4f5198f_4_k_cu_a33b7566_91474cute1_E:
	.zero		1
	.type		_ZN39_INTERNAL_e4f5198f_4_k_cu_a33b7566_91474cuda3std3__45__cpo6cbeginE,@object
	.size		_ZN39_INTERNAL_e4f5198f_4_k_cu_a33b7566_91474cuda3std3__45__cpo6cbeginE,(_ZN39_INTERNAL_e4f5198f_4_k_cu_a33b7566_91474cuda3std3__48in_placeE - _ZN39_INTERNAL_e4f5198f_4_k_cu_a33b7566_91474cuda3std3__45__cpo6cbeginE)
_ZN39_INTERNAL_e4f5198f_4_k_cu_a33b7566_91474cuda3std3__45__cpo6cbeginE:
	.zero		1
	.type		_ZN39_INTERNAL_e4f5198f_4_k_cu_a33b7566_91474cuda3std3__48in_placeE,@object
	.size		_ZN39_INTERNAL_e4f5198f_4_k_cu_a33b7566_91474cuda3std3__48in_placeE,(_ZN39_INTERNAL_e4f5198f_4_k_cu_a33b7566_91474cuda3std6ranges3__45__cpo9iter_moveE - _ZN39_INTERNAL_e4f5198f_4_k_cu_a33b7566_91474cuda3std3__48in_placeE)
_ZN39_INTERNAL_e4f5198f_4_k_cu_a33b7566_91474cuda3std3__48in_placeE:
	.zero		1
	.type		_ZN39_INTERNAL_e4f5198f_4_k_cu_a33b7566_91474cuda3std6ranges3__45__cpo9iter_moveE,@object
	.size		_ZN39_INTERNAL_e4f5198f_4_k_cu_a33b7566_91474cuda3std6ranges3__45__cpo9iter_moveE,(_ZN39_INTERNAL_e4f5198f_4_k_cu_a33b7566_91474cuda3std3__45__cpo5beginE - _ZN39_INTERNAL_e4f5198f_4_k_cu_a33b7566_91474cuda3std6ranges3__45__cpo9iter_moveE)
_ZN39_INTERNAL_e4f5198f_4_k_cu_a33b7566_91474cuda3std6ranges3__45__cpo9iter_moveE:
	.zero		1
	.type		_ZN39_INTERNAL_e4f5198f_4_k_cu_a33b7566_91474cuda3std3__45__cpo5beginE,@object
	.size		_ZN39_INTERNAL_e4f5198f_4_k_cu_a33b7566_91474cuda3std3__45__cpo5beginE,(_ZN39_INTERNAL_e4f5198f_4_k_cu_a33b7566_91474cuda3std3__441_GLOBAL__N__e4f5198f_4_k_cu_a33b7566_91476ignoreE - _ZN39_INTERNAL_e4f5198f_4_k_cu_a33b7566_91474cuda3std3__45__cpo5beginE)
_ZN39_INTERNAL_e4f5198f_4_k_cu_a33b7566_91474cuda3std3__45__cpo5beginE:
	.zero		1
	.type		_ZN39_INTERNAL_e4f5198f_4_k_cu_a33b7566_91474cuda3std3__441_GLOBAL__N__e4f5198f_4_k_cu_a33b7566_91476ignoreE,@object
	.size		_ZN39_INTERNAL_e4f5198f_4_k_cu_a33b7566_91474cuda3std3__441_GLOBAL__N__e4f5198f_4_k_cu_a33b7566_91476ignoreE,(_ZN39_INTERNAL_e4f5198f_4_k_cu_a33b7566_91474cute7productE - _ZN39_INTERNAL_e4f5198f_4_k_cu_a33b7566_91474cuda3std3__441_GLOBAL__N__e4f5198f_4_k_cu_a33b7566_91476ignoreE)
_ZN39_INTERNAL_e4f5198f_4_k_cu_a33b7566_91474cuda3std3__441_GLOBAL__N__e4f5198f_4_k_cu_a33b7566_91476ignoreE:
	.zero		1
	.type		_ZN39_INTERNAL_e4f5198f_4_k_cu_a33b7566_91474cute7productE,@object
	.size		_ZN39_INTERNAL_e4f5198f_4_k_cu_a33b7566_91474cute7productE,(_ZN39_INTERNAL_e4f5198f_4_k_cu_a33b7566_91474cuda3std3__45__cpo3endE - _ZN39_INTERNAL_e4f5198f_4_k_cu_a33b7566_91474cute7productE)
_ZN39_INTERNAL_e4f5198f_4_k_cu_a33b7566_91474cute7productE:
	.zero		1
	.type		_ZN39_INTERNAL_e4f5198f_4_k_cu_a33b7566_91474cuda3std3__45__cpo3endE,@object
	.size		_ZN39_INTERNAL_e4f5198f_4_k_cu_a33b7566_91474cuda3std3__45__cpo3endE,(_ZN39_INTERNAL_e4f5198f_4_k_cu_a33b7566_91474cuda3std3__419piecewise_constructE - _ZN39_INTERNAL_e4f5198f_4_k_cu_a33b7566_91474cuda3std3__45__cpo3endE)
_ZN39_INTERNAL_e4f5198f_4_k_cu_a33b7566_91474cuda3std3__45__cpo3endE:
	.zero		1
	.type		_ZN39_INTERNAL_e4f5198f_4_k_cu_a33b7566_91474cuda3std3__419piecewise_constructE,@object
	.size		_ZN39_INTERNAL_e4f5198f_4_k_cu_a33b7566_91474cuda3std3__419piecewise_constructE,(_ZN39_INTERNAL_e4f5198f_4_k_cu_a33b7566_91474cuda3std3__45__cpo4cendE - _ZN39_INTERNAL_e4f5198f_4_k_cu_a33b7566_91474cuda3std3__419piecewise_constructE)
_ZN39_INTERNAL_e4f5198f_4_k_cu_a33b7566_91474cuda3std3__419piecewise_constructE:
	.zero		1
	.type		_ZN39_INTERNAL_e4f5198f_4_k_cu_a33b7566_91474cuda3std3__45__cpo4cendE,@object
	.size		_ZN39_INTERNAL_e4f5198f_4_k_cu_a33b7566_91474cuda3std3__45__cpo4cendE,(_ZN39_INTERNAL_e4f5198f_4_k_cu_a33b7566_91474cuda3std6ranges3__45__cpo4swapE - _ZN39_INTERNAL_e4f5198f_4_k_cu_a33b7566_91474cuda3std3__45__cpo4cendE)
_ZN39_INTERNAL_e4f5198f_4_k_cu_a33b7566_91474cuda3std3__45__cpo4cendE:
	.zero		1
	.type		_ZN39_INTERNAL_e4f5198f_4_k_cu_a33b7566_91474cuda3std6ranges3__45__cpo4swapE,@object
	.size		_ZN39_INTERNAL_e4f5198f_4_k_cu_a33b7566_91474cuda3std6ranges3__45__cpo4swapE,(.L_10 - _ZN39_INTERNAL_e4f5198f_4_k_cu_a33b7566_91474cuda3std6ranges3__45__cpo4swapE)
_ZN39_INTERNAL_e4f5198f_4_k_cu_a33b7566_91474cuda3std6ranges3__45__cpo4swapE:
	.zero		1
.L_10:


//--------------------- .nv.constant0._ZN7cutlass13device_kernelINS_4gemm6kernel13GemmUniversalIN4cute5tupleIJiiiiEEENS1_10collective13CollectiveMmaINS1_35MainloopSm100TmaUmmaWarpSpecializedILi25ELi2ELi4ENS5_IJNS4_1CILi1EEESB_SB_EEEEENS5_IJNSA_ILi64EEENSA_ILi192EEENSA_ILi16EEEEEENS_10bfloat16_tENS5_IJlSB_lEEESI_SJ_NS4_8TiledMMAINS4_8MMA_AtomIJNS4_20SM100_MMA_F16BF16_SSISI_SI_fLi64ELi192ELNS4_4UMMA5MajorE0ELSO_0ELNSN_7ScaleInE0ELSP_0EEEEEENS4_6LayoutISC_NS5_IJNSA_ILi0EEEST_ST_EEEEENS5_IJNS4_10UnderscoreESW_SW_EEEEENS4_13SM90_TMA_LOADENS4_14ComposedLayoutINS4_7SwizzleILi1ELi4ELi3EEENS4_18smem_ptr_flag_bitsILi16EEENSS_INS5_IJNSA_ILi8EEESG_EEENS5_IJSG_SB_EEEEEEEvNS4_8identityESZ_S19_vS1A_EENS_8epilogue10collective18CollectiveEpilogueINS1C_23Sm100TmaWarpSpecializedILi3ELi2ELi32ELb1ELb0EEEJSH_NS5_IJNSS_ISE_SB_EES1H_EEESI_SJ_SI_SJ_NS1C_6fusion15FusionCallbacksIS1G_NS1J_17LinearCombinationISI_fSI_fLNS_15FloatRoundStyleE2EEESH_S1I_JEEENS4_5SM1004TMEM4LOAD26SM100_TMEM_LOAD_16dp256b8xESZ_NS10_INS11_ILi3ELi4ELi3EEES14_NSS_INS5_IJS15_SE_EEENS5_IJSE_SB_EEEEEEENS4_17SM75_U32x4_LDSM_NENS4_14SM90_TMA_STOREES1X_NS4_17SM90_U32x4_STSM_NENS4_39AutoVectorizingCopyWithAssumedAlignmentILi128EEEEEEvvEEEEvNT_6ParamsE --------------------------
	.section	.nv.constant0._ZN7cutlass13device_kernelINS_4gemm6kernel13GemmUniversalIN4cute5tupleIJiiiiEEENS1_10collective13CollectiveMmaINS1_35MainloopSm100TmaUmmaWarpSpecializedILi25ELi2ELi4ENS5_IJNS4_1CILi1EEESB_SB_EEEEENS5_IJNSA_ILi64EEENSA_ILi192EEENSA_ILi16EEEEEENS_10bfloat16_tENS5_IJlSB_lEEESI_SJ_NS4_8TiledMMAINS4_8MMA_AtomIJNS4_20SM100_MMA_F16BF16_SSISI_SI_fLi64ELi192ELNS4_4UMMA5MajorE0ELSO_0ELNSN_7ScaleInE0ELSP_0EEEEEENS4_6LayoutISC_NS5_IJNSA_ILi0EEEST_ST_EEEEENS5_IJNS4_10UnderscoreESW_SW_EEEEENS4_13SM90_TMA_LOADENS4_14ComposedLayoutINS4_7SwizzleILi1ELi4ELi3EEENS4_18smem_ptr_flag_bitsILi16EEENSS_INS5_IJNSA_ILi8EEESG_EEENS5_IJSG_SB_EEEEEEEvNS4_8identityESZ_S19_vS1A_EENS_8epilogue10collective18CollectiveEpilogueINS1C_23Sm100TmaWarpSpecializedILi3ELi2ELi32ELb1ELb0EEEJSH_NS5_IJNSS_ISE_SB_EES1H_EEESI_SJ_SI_SJ_NS1C_6fusion15FusionCallbacksIS1G_NS1J_17LinearCombinationISI_fSI_fLNS_15FloatRoundStyleE2EEESH_S1I_JEEENS4_5SM1004TMEM4LOAD26SM100_TMEM_LOAD_16dp256b8xESZ_NS10_INS11_ILi3ELi4ELi3EEES14_NSS_INS5_IJS15_SE_EEENS5_IJSE_SB_EEEEEEENS4_17SM75_U32x4_LDSM_NENS4_14SM90_TMA_STOREES1X_NS4_17SM90_U32x4_STSM_NENS4_39AutoVectorizingCopyWithAssumedAlignmentILi128EEEEEEvvEEEEvNT_6ParamsE,"a",@progbits
	.sectionflags	@""
	.align	4
.nv.constant0._ZN7cutlass13device_kernelINS_4gemm6kernel13GemmUniversalIN4cute5tupleIJiiiiEEENS1_10collective13CollectiveMmaINS1_35MainloopSm100TmaUmmaWarpSpecializedILi25ELi2ELi4ENS5_IJNS4_1CILi1EEESB_SB_EEEEENS5_IJNSA_ILi64EEENSA_ILi192EEENSA_ILi16EEEEEENS_10bfloat16_tENS5_IJlSB_lEEESI_SJ_NS4_8TiledMMAINS4_8MMA_AtomIJNS4_20SM100_MMA_F16BF16_SSISI_SI_fLi64ELi192ELNS4_4UMMA5MajorE0ELSO_0ELNSN_7ScaleInE0ELSP_0EEEEEENS4_6LayoutISC_NS5_IJNSA_ILi0EEEST_ST_EEEEENS5_IJNS4_10UnderscoreESW_SW_EEEEENS4_13SM90_TMA_LOADENS4_14ComposedLayoutINS4_7SwizzleILi1ELi4ELi3EEENS4_18smem_ptr_flag_bitsILi16EEENSS_INS5_IJNSA_ILi8EEESG_EEENS5_IJSG_SB_EEEEEEEvNS4_8identityESZ_S19_vS1A_EENS_8epilogue10collective18CollectiveEpilogueINS1C_23Sm100TmaWarpSpecializedILi3ELi2ELi32ELb1ELb0EEEJSH_NS5_IJNSS_ISE_SB_EES1H_EEESI_SJ_SI_SJ_NS1C_6fusion15FusionCallbacksIS1G_NS1J_17LinearCombinationISI_fSI_fLNS_15FloatRoundStyleE2EEESH_S1I_JEEENS4_5SM1004TMEM4LOAD26SM100_TMEM_LOAD_16dp256b8xESZ_NS10_INS11_ILi3ELi4ELi3EEES14_NSS_INS5_IJS15_SE_EEENS5_IJSE_SB_EEEEEEENS4_17SM75_U32x4_LDSM_NENS4_14SM90_TMA_STOREES1X_NS4_17SM90_U32x4_STSM_NENS4_39AutoVectorizingCopyWithAssumedAlignmentILi128EEEEEEvvEEEEvNT_6ParamsE:
	.zero		2944


//--------------------- SYMBOLS --------------------------

	.type		.nv.reservedSmem.offset0,@object
	.size		.nv.reservedSmem.offset0,0x4
	.type		.nv.reservedSmem.cap,@object
	.size		.nv.reservedSmem.cap,0x4
	.type		__assertfail,@function
